//
// Generated by NVIDIA NVVM Compiler
//
// Compiler Build ID: CL-36424714
// Cuda compilation tools, release 13.0, V13.0.88
// Based on NVVM 20.0.0
//

.version 9.0
.target sm_100
.address_size 64

	// .globl	_Z10calc_distsPdS_S_i
.extern .func  (.param .b32 func_retval0) vprintf
(
	.param .b64 vprintf_param_0,
	.param .b64 vprintf_param_1
)
;
.func  (.param .b64 func_retval0) __internal_accurate_pow
(
	.param .b64 __internal_accurate_pow_param_0
)
;
.global .align 1 .b8 _ZN34_INTERNAL_38a29c70_4_k_cu_66dce0974cuda3std3__45__cpo5beginE[1];
.global .align 1 .b8 _ZN34_INTERNAL_38a29c70_4_k_cu_66dce0974cuda3std3__45__cpo3endE[1];
.global .align 1 .b8 _ZN34_INTERNAL_38a29c70_4_k_cu_66dce0974cuda3std3__45__cpo6cbeginE[1];
.global .align 1 .b8 _ZN34_INTERNAL_38a29c70_4_k_cu_66dce0974cuda3std3__45__cpo4cendE[1];
.global .align 1 .b8 _ZN34_INTERNAL_38a29c70_4_k_cu_66dce0974cuda3std3__45__cpo6rbeginE[1];
.global .align 1 .b8 _ZN34_INTERNAL_38a29c70_4_k_cu_66dce0974cuda3std3__45__cpo4rendE[1];
.global .align 1 .b8 _ZN34_INTERNAL_38a29c70_4_k_cu_66dce0974cuda3std3__45__cpo7crbeginE[1];
.global .align 1 .b8 _ZN34_INTERNAL_38a29c70_4_k_cu_66dce0974cuda3std3__45__cpo5crendE[1];
.global .align 1 .b8 _ZN34_INTERNAL_38a29c70_4_k_cu_66dce0974cuda3std3__436_GLOBAL__N__38a29c70_4_k_cu_66dce0976ignoreE[1];
.global .align 1 .b8 _ZN34_INTERNAL_38a29c70_4_k_cu_66dce0974cuda3std3__419piecewise_constructE[1];
.global .align 1 .b8 _ZN34_INTERNAL_38a29c70_4_k_cu_66dce0974cuda3std3__48in_placeE[1];
.global .align 1 .b8 _ZN34_INTERNAL_38a29c70_4_k_cu_66dce0974cuda3std3__420unreachable_sentinelE[1];
.global .align 1 .b8 _ZN34_INTERNAL_38a29c70_4_k_cu_66dce0974cuda3std3__47nulloptE[1];
.global .align 1 .b8 _ZN34_INTERNAL_38a29c70_4_k_cu_66dce0974cuda3std3__48unexpectE[1];
.global .align 1 .b8 _ZN34_INTERNAL_38a29c70_4_k_cu_66dce0974cuda3std6ranges3__45__cpo4swapE[1];
.global .align 1 .b8 _ZN34_INTERNAL_38a29c70_4_k_cu_66dce0974cuda3std6ranges3__45__cpo9iter_moveE[1];
.global .align 1 .b8 _ZN34_INTERNAL_38a29c70_4_k_cu_66dce0974cuda3std6ranges3__45__cpo5beginE[1];
.global .align 1 .b8 _ZN34_INTERNAL_38a29c70_4_k_cu_66dce0974cuda3std6ranges3__45__cpo3endE[1];
.global .align 1 .b8 _ZN34_INTERNAL_38a29c70_4_k_cu_66dce0974cuda3std6ranges3__45__cpo6cbeginE[1];
.global .align 1 .b8 _ZN34_INTERNAL_38a29c70_4_k_cu_66dce0974cuda3std6ranges3__45__cpo4cendE[1];
.global .align 1 .b8 _ZN34_INTERNAL_38a29c70_4_k_cu_66dce0974cuda3std6ranges3__45__cpo7advanceE[1];
.global .align 1 .b8 _ZN34_INTERNAL_38a29c70_4_k_cu_66dce0974cuda3std6ranges3__45__cpo9iter_swapE[1];
.global .align 1 .b8 _ZN34_INTERNAL_38a29c70_4_k_cu_66dce0974cuda3std6ranges3__45__cpo4nextE[1];
.global .align 1 .b8 _ZN34_INTERNAL_38a29c70_4_k_cu_66dce0974cuda3std6ranges3__45__cpo4prevE[1];
.global .align 1 .b8 _ZN34_INTERNAL_38a29c70_4_k_cu_66dce0974cuda3std6ranges3__45__cpo4dataE[1];
.global .align 1 .b8 _ZN34_INTERNAL_38a29c70_4_k_cu_66dce0974cuda3std6ranges3__45__cpo5cdataE[1];
.global .align 1 .b8 _ZN34_INTERNAL_38a29c70_4_k_cu_66dce0974cuda3std6ranges3__45__cpo4sizeE[1];
.global .align 1 .b8 _ZN34_INTERNAL_38a29c70_4_k_cu_66dce0974cuda3std6ranges3__45__cpo5ssizeE[1];
.global .align 1 .b8 _ZN34_INTERNAL_38a29c70_4_k_cu_66dce0974cuda3std6ranges3__45__cpo8distanceE[1];
.global .align 1 .b8 _ZN34_INTERNAL_38a29c70_4_k_cu_66dce0976thrust24THRUST_300001_SM_1000_NS8cuda_cub3parE[1];
.global .align 1 .b8 _ZN34_INTERNAL_38a29c70_4_k_cu_66dce0976thrust24THRUST_300001_SM_1000_NS8cuda_cub10par_nosyncE[1];
.global .align 1 .b8 _ZN34_INTERNAL_38a29c70_4_k_cu_66dce0976thrust24THRUST_300001_SM_1000_NS6system6detail10sequential3seqE[1];
.global .align 1 .b8 _ZN34_INTERNAL_38a29c70_4_k_cu_66dce0976thrust24THRUST_300001_SM_1000_NS12placeholders2_1E[1];
.global .align 1 .b8 _ZN34_INTERNAL_38a29c70_4_k_cu_66dce0976thrust24THRUST_300001_SM_1000_NS12placeholders2_2E[1];
.global .align 1 .b8 _ZN34_INTERNAL_38a29c70_4_k_cu_66dce0976thrust24THRUST_300001_SM_1000_NS12placeholders2_3E[1];
.global .align 1 .b8 _ZN34_INTERNAL_38a29c70_4_k_cu_66dce0976thrust24THRUST_300001_SM_1000_NS12placeholders2_4E[1];
.global .align 1 .b8 _ZN34_INTERNAL_38a29c70_4_k_cu_66dce0976thrust24THRUST_300001_SM_1000_NS12placeholders2_5E[1];
.global .align 1 .b8 _ZN34_INTERNAL_38a29c70_4_k_cu_66dce0976thrust24THRUST_300001_SM_1000_NS12placeholders2_6E[1];
.global .align 1 .b8 _ZN34_INTERNAL_38a29c70_4_k_cu_66dce0976thrust24THRUST_300001_SM_1000_NS12placeholders2_7E[1];
.global .align 1 .b8 _ZN34_INTERNAL_38a29c70_4_k_cu_66dce0976thrust24THRUST_300001_SM_1000_NS12placeholders2_8E[1];
.global .align 1 .b8 _ZN34_INTERNAL_38a29c70_4_k_cu_66dce0976thrust24THRUST_300001_SM_1000_NS12placeholders2_9E[1];
.global .align 1 .b8 _ZN34_INTERNAL_38a29c70_4_k_cu_66dce0976thrust24THRUST_300001_SM_1000_NS12placeholders3_10E[1];
.global .align 1 .b8 _ZN34_INTERNAL_38a29c70_4_k_cu_66dce0976thrust24THRUST_300001_SM_1000_NS3seqE[1];
.global .align 1 .b8 $str[4] = {37, 102, 32};

.visible .entry _Z10calc_distsPdS_S_i(
	.param .u64 .ptr .align 1 _Z10calc_distsPdS_S_i_param_0,
	.param .u64 .ptr .align 1 _Z10calc_distsPdS_S_i_param_1,
	.param .u64 .ptr .align 1 _Z10calc_distsPdS_S_i_param_2,
	.param .u32 _Z10calc_distsPdS_S_i_param_3
)
{
	.local .align 8 .b8 	__local_depot0[8];
	.reg .b64 	%SP;
	.reg .b64 	%SPL;
	.reg .pred 	%p<27>;
	.reg .b32 	%r<47>;
	.reg .b64 	%rd<21>;
	.reg .b64 	%fd<42>;

	mov.u64 	%SPL, __local_depot0;
	cvta.local.u64 	%SP, %SPL;
	ld.param.u64 	%rd3, [_Z10calc_distsPdS_S_i_param_0];
	ld.param.u64 	%rd1, [_Z10calc_distsPdS_S_i_param_1];
	ld.param.u64 	%rd2, [_Z10calc_distsPdS_S_i_param_2];
	ld.param.u32 	%r7, [_Z10calc_distsPdS_S_i_param_3];
	cvta.to.global.u64 	%rd4, %rd3;
	mov.u32 	%r8, %ctaid.y;
	mov.u32 	%r9, %ntid.y;
	mov.u32 	%r10, %tid.y;
	mad.lo.s32 	%r1, %r8, %r9, %r10;
	mov.u32 	%r11, %ctaid.x;
	mov.u32 	%r12, %ntid.x;
	mov.u32 	%r13, %tid.x;
	mad.lo.s32 	%r2, %r11, %r12, %r13;
	mul.wide.u32 	%rd5, %r1, 8;
	add.s64 	%rd6, %rd4, %rd5;
	ld.global.f64 	%fd18, [%rd6];
	mul.wide.s32 	%rd7, %r2, 8;
	add.s64 	%rd8, %rd4, %rd7;
	ld.global.f64 	%fd19, [%rd8];
	sub.f64 	%fd1, %fd18, %fd19;
	{
	.reg .b32 %temp; 
	mov.b64 	{%temp, %r3}, %fd1;
	}
	mov.f64 	%fd20, 0d4000000000000000;
	{
	.reg .b32 %temp; 
	mov.b64 	{%temp, %r14}, %fd20;
	}
	and.b32  	%r5, %r14, 2146435072;
	setp.eq.s32 	%p1, %r5, 1062207488;
	abs.f64 	%fd2, %fd1;
	{ // callseq 0, 0
	.param .b64 param0;
	st.param.f64 	[param0], %fd2;
	.param .b64 retval0;
	call.uni (retval0), 
	__internal_accurate_pow, 
	(
	param0
	);
	ld.param.f64 	%fd21, [retval0];
	} // callseq 0
	setp.lt.s32 	%p2, %r3, 0;
	neg.f64 	%fd23, %fd21;
	selp.f64 	%fd24, %fd23, %fd21, %p1;
	selp.f64 	%fd39, %fd24, %fd21, %p2;
	setp.neu.f64 	%p3, %fd1, 0d0000000000000000;
	@%p3 bra 	$L__BB0_2;
	setp.eq.s32 	%p4, %r5, 1062207488;
	selp.b32 	%r15, %r3, 0, %p4;
	setp.lt.s32 	%p5, %r14, 0;
	or.b32  	%r16, %r15, 2146435072;
	selp.b32 	%r17, %r16, %r15, %p5;
	mov.b32 	%r18, 0;
	mov.b64 	%fd39, {%r18, %r17};
$L__BB0_2:
	add.f64 	%fd25, %fd1, 0d4000000000000000;
	{
	.reg .b32 %temp; 
	mov.b64 	{%temp, %r19}, %fd25;
	}
	and.b32  	%r20, %r19, 2146435072;
	setp.ne.s32 	%p6, %r20, 2146435072;
	@%p6 bra 	$L__BB0_7;
	setp.num.f64 	%p7, %fd1, %fd1;
	@%p7 bra 	$L__BB0_5;
	mov.f64 	%fd26, 0d4000000000000000;
	add.rn.f64 	%fd39, %fd1, %fd26;
	bra.uni 	$L__BB0_7;
$L__BB0_5:
	setp.neu.f64 	%p8, %fd2, 0d7FF0000000000000;
	@%p8 bra 	$L__BB0_7;
	setp.lt.s32 	%p9, %r3, 0;
	setp.eq.s32 	%p10, %r5, 1062207488;
	setp.lt.s32 	%p11, %r14, 0;
	selp.b32 	%r22, 0, 2146435072, %p11;
	and.b32  	%r23, %r14, 2147483647;
	setp.ne.s32 	%p12, %r23, 1071644672;
	or.b32  	%r24, %r22, -2147483648;
	selp.b32 	%r25, %r24, %r22, %p12;
	selp.b32 	%r26, %r25, %r22, %p10;
	selp.b32 	%r27, %r26, %r22, %p9;
	mov.b32 	%r28, 0;
	mov.b64 	%fd39, {%r28, %r27};
$L__BB0_7:
	cvta.to.global.u64 	%rd9, %rd1;
	setp.eq.s32 	%p13, %r5, 1062207488;
	setp.eq.f64 	%p14, %fd1, 0d3FF0000000000000;
	selp.f64 	%fd9, 0d3FF0000000000000, %fd39, %p14;
	add.s64 	%rd11, %rd9, %rd5;
	ld.global.f64 	%fd27, [%rd11];
	add.s64 	%rd13, %rd9, %rd7;
	ld.global.f64 	%fd28, [%rd13];
	sub.f64 	%fd10, %fd27, %fd28;
	{
	.reg .b32 %temp; 
	mov.b64 	{%temp, %r6}, %fd10;
	}
	abs.f64 	%fd11, %fd10;
	{ // callseq 1, 0
	.param .b64 param0;
	st.param.f64 	[param0], %fd11;
	.param .b64 retval0;
	call.uni (retval0), 
	__internal_accurate_pow, 
	(
	param0
	);
	ld.param.f64 	%fd29, [retval0];
	} // callseq 1
	setp.lt.s32 	%p15, %r6, 0;
	neg.f64 	%fd31, %fd29;
	selp.f64 	%fd32, %fd31, %fd29, %p13;
	selp.f64 	%fd41, %fd32, %fd29, %p15;
	setp.neu.f64 	%p16, %fd10, 0d0000000000000000;
	@%p16 bra 	$L__BB0_9;
	setp.eq.s32 	%p17, %r5, 1062207488;
	selp.b32 	%r30, %r6, 0, %p17;
	setp.lt.s32 	%p18, %r14, 0;
	or.b32  	%r31, %r30, 2146435072;
	selp.b32 	%r32, %r31, %r30, %p18;
	mov.b32 	%r33, 0;
	mov.b64 	%fd41, {%r33, %r32};
$L__BB0_9:
	add.f64 	%fd33, %fd10, 0d4000000000000000;
	{
	.reg .b32 %temp; 
	mov.b64 	{%temp, %r34}, %fd33;
	}
	and.b32  	%r35, %r34, 2146435072;
	setp.ne.s32 	%p19, %r35, 2146435072;
	@%p19 bra 	$L__BB0_14;
	setp.num.f64 	%p20, %fd10, %fd10;
	@%p20 bra 	$L__BB0_12;
	mov.f64 	%fd34, 0d4000000000000000;
	add.rn.f64 	%fd41, %fd10, %fd34;
	bra.uni 	$L__BB0_14;
$L__BB0_12:
	setp.neu.f64 	%p21, %fd11, 0d7FF0000000000000;
	@%p21 bra 	$L__BB0_14;
	setp.lt.s32 	%p22, %r6, 0;
	setp.eq.s32 	%p23, %r5, 1062207488;
	setp.lt.s32 	%p24, %r14, 0;
	selp.b32 	%r37, 0, 2146435072, %p24;
	and.b32  	%r38, %r14, 2147483647;
	setp.ne.s32 	%p25, %r38, 1071644672;
	or.b32  	%r39, %r37, -2147483648;
	selp.b32 	%r40, %r39, %r37, %p25;
	selp.b32 	%r41, %r40, %r37, %p23;
	selp.b32 	%r42, %r41, %r37, %p22;
	mov.b32 	%r43, 0;
	mov.b64 	%fd41, {%r43, %r42};
$L__BB0_14:
	add.u64 	%rd14, %SP, 0;
	add.u64 	%rd15, %SPL, 0;
	cvta.to.global.u64 	%rd16, %rd2;
	setp.eq.f64 	%p26, %fd10, 0d3FF0000000000000;
	selp.f64 	%fd35, 0d3FF0000000000000, %fd41, %p26;
	add.f64 	%fd36, %fd9, %fd35;
	sqrt.rn.f64 	%fd37, %fd36;
	mad.lo.s32 	%r44, %r7, %r1, %r2;
	mul.wide.s32 	%rd17, %r44, 8;
	add.s64 	%rd18, %rd16, %rd17;
	st.global.f64 	[%rd18], %fd37;
	st.local.f64 	[%rd15], %fd37;
	mov.u64 	%rd19, $str;
	cvta.global.u64 	%rd20, %rd19;
	{ // callseq 2, 0
	.param .b64 param0;
	st.param.b64 	[param0], %rd20;
	.param .b64 param1;
	st.param.b64 	[param1], %rd14;
	.param .b32 retval0;
	call.uni (retval0), 
	vprintf, 
	(
	param0, 
	param1
	);
	ld.param.b32 	%r45, [retval0];
	} // callseq 2
	ret;

}
	// .globl	_ZN3cub18CUB_300001_SM_10006detail11EmptyKernelIvEEvv
.visible .entry _ZN3cub18CUB_300001_SM_10006detail11EmptyKernelIvEEvv()
{


	ret;

}
.func  (.param .b64 func_retval0) __internal_accurate_pow(
	.param .b64 __internal_accurate_pow_param_0
)
{
	.reg .pred 	%p<8>;
	.reg .b32 	%r<49>;
	.reg .b32 	%f<3>;
	.reg .b64 	%fd<109>;

	ld.param.f64 	%fd10, [__internal_accurate_pow_param_0];
	{
	.reg .b32 %temp; 
	mov.b64 	{%temp, %r46}, %fd10;
	}
	{
	.reg .b32 %temp; 
	mov.b64 	{%r45, %temp}, %fd10;
	}
	shr.u32 	%r47, %r46, 20;
	setp.gt.u32 	%p1, %r46, 1048575;
	@%p1 bra 	$L__BB2_2;
	mul.f64 	%fd11, %fd10, 0d4350000000000000;
	{
	.reg .b32 %temp; 
	mov.b64 	{%temp, %r46}, %fd11;
	}
	{
	.reg .b32 %temp; 
	mov.b64 	{%r45, %temp}, %fd11;
	}
	shr.u32 	%r16, %r46, 20;
	add.s32 	%r47, %r16, -54;
$L__BB2_2:
	add.s32 	%r48, %r47, -1023;
	and.b32  	%r17, %r46, -2146435073;
	or.b32  	%r18, %r17, 1072693248;
	mov.b64 	%fd107, {%r45, %r18};
	setp.lt.u32 	%p2, %r18, 1073127583;
	@%p2 bra 	$L__BB2_4;
	{
	.reg .b32 %temp; 
	mov.b64 	{%r19, %temp}, %fd107;
	}
	{
	.reg .b32 %temp; 
	mov.b64 	{%temp, %r20}, %fd107;
	}
	add.s32 	%r21, %r20, -1048576;
	mov.b64 	%fd107, {%r19, %r21};
	add.s32 	%r48, %r47, -1022;
$L__BB2_4:
	add.f64 	%fd12, %fd107, 0dBFF0000000000000;
	add.f64 	%fd13, %fd107, 0d3FF0000000000000;
	rcp.approx.ftz.f64 	%fd14, %fd13;
	neg.f64 	%fd15, %fd13;
	fma.rn.f64 	%fd16, %fd15, %fd14, 0d3FF0000000000000;
	fma.rn.f64 	%fd17, %fd16, %fd16, %fd16;
	fma.rn.f64 	%fd18, %fd17, %fd14, %fd14;
	mul.f64 	%fd19, %fd12, %fd18;
	fma.rn.f64 	%fd20, %fd12, %fd18, %fd19;
	mul.f64 	%fd21, %fd20, %fd20;
	fma.rn.f64 	%fd22, %fd21, 0d3EB0F5FF7D2CAFE2, 0d3ED0F5D241AD3B5A;
	fma.rn.f64 	%fd23, %fd22, %fd21, 0d3EF3B20A75488A3F;
	fma.rn.f64 	%fd24, %fd23, %fd21, 0d3F1745CDE4FAECD5;
	fma.rn.f64 	%fd25, %fd24, %fd21, 0d3F3C71C7258A578B;
	fma.rn.f64 	%fd26, %fd25, %fd21, 0d3F6249249242B910;
	fma.rn.f64 	%fd27, %fd26, %fd21, 0d3F89999999999DFB;
	sub.f64 	%fd28, %fd12, %fd20;
	add.f64 	%fd29, %fd28, %fd28;
	neg.f64 	%fd30, %fd20;
	fma.rn.f64 	%fd31, %fd30, %fd12, %fd29;
	mul.f64 	%fd32, %fd18, %fd31;
	fma.rn.f64 	%fd33, %fd21, %fd27, 0d3FB5555555555555;
	mov.f64 	%fd34, 0d3FB5555555555555;
	sub.f64 	%fd35, %fd34, %fd33;
	fma.rn.f64 	%fd36, %fd21, %fd27, %fd35;
	add.f64 	%fd37, %fd36, 0dBC46A4CB00B9E7B0;
	add.f64 	%fd38, %fd33, %fd37;
	sub.f64 	%fd39, %fd33, %fd38;
	add.f64 	%fd40, %fd37, %fd39;
	mul.rn.f64 	%fd41, %fd20, %fd20;
	neg.f64 	%fd42, %fd41;
	fma.rn.f64 	%fd43, %fd20, %fd20, %fd42;
	{
	.reg .b32 %temp; 
	mov.b64 	{%r22, %temp}, %fd32;
	}
	{
	.reg .b32 %temp; 
	mov.b64 	{%temp, %r23}, %fd32;
	}
	add.s32 	%r24, %r23, 1048576;
	mov.b64 	%fd44, {%r22, %r24};
	fma.rn.f64 	%fd45, %fd20, %fd44, %fd43;
	mul.rn.f64 	%fd46, %fd41, %fd20;
	neg.f64 	%fd47, %fd46;
	fma.rn.f64 	%fd48, %fd41, %fd20, %fd47;
	fma.rn.f64 	%fd49, %fd41, %fd32, %fd48;
	fma.rn.f64 	%fd50, %fd45, %fd20, %fd49;
	mul.rn.f64 	%fd51, %fd38, %fd46;
	neg.f64 	%fd52, %fd51;
	fma.rn.f64 	%fd53, %fd38, %fd46, %fd52;
	fma.rn.f64 	%fd54, %fd38, %fd50, %fd53;
	fma.rn.f64 	%fd55, %fd40, %fd46, %fd54;
	add.f64 	%fd56, %fd51, %fd55;
	sub.f64 	%fd57, %fd51, %fd56;
	add.f64 	%fd58, %fd55, %fd57;
	add.f64 	%fd59, %fd20, %fd56;
	sub.f64 	%fd60, %fd20, %fd59;
	add.f64 	%fd61, %fd56, %fd60;
	add.f64 	%fd62, %fd58, %fd61;
	add.f64 	%fd63, %fd32, %fd62;
	add.f64 	%fd64, %fd59, %fd63;
	sub.f64 	%fd65, %fd59, %fd64;
	add.f64 	%fd66, %fd63, %fd65;
	xor.b32  	%r25, %r48, -2147483648;
	mov.b32 	%r26, 1127219200;
	mov.b64 	%fd67, {%r25, %r26};
	mov.b32 	%r27, -2147483648;
	mov.b64 	%fd68, {%r27, %r26};
	sub.f64 	%fd69, %fd67, %fd68;
	fma.rn.f64 	%fd70, %fd69, 0d3FE62E42FEFA39EF, %fd64;
	fma.rn.f64 	%fd71, %fd69, 0dBFE62E42FEFA39EF, %fd70;
	sub.f64 	%fd72, %fd71, %fd64;
	sub.f64 	%fd73, %fd66, %fd72;
	fma.rn.f64 	%fd74, %fd69, 0d3C7ABC9E3B39803F, %fd73;
	add.f64 	%fd75, %fd70, %fd74;
	sub.f64 	%fd76, %fd70, %fd75;
	add.f64 	%fd77, %fd74, %fd76;
	mov.f64 	%fd78, 0d4000000000000000;
	{
	.reg .b32 %temp; 
	mov.b64 	{%temp, %r28}, %fd78;
	}
	{
	.reg .b32 %temp; 
	mov.b64 	{%r29, %temp}, %fd78;
	}
	shl.b32 	%r30, %r28, 1;
	setp.gt.u32 	%p3, %r30, -33554433;
	and.b32  	%r31, %r28, -15728641;
	selp.b32 	%r32, %r31, %r28, %p3;
	mov.b64 	%fd79, {%r29, %r32};
	mul.rn.f64 	%fd80, %fd75, %fd79;
	neg.f64 	%fd81, %fd80;
	fma.rn.f64 	%fd82, %fd75, %fd79, %fd81;
	fma.rn.f64 	%fd83, %fd77, %fd79, %fd82;
	add.f64 	%fd4, %fd80, %fd83;
	sub.f64 	%fd84, %fd80, %fd4;
	add.f64 	%fd5, %fd83, %fd84;
	fma.rn.f64 	%fd85, %fd4, 0d3FF71547652B82FE, 0d4338000000000000;
	{
	.reg .b32 %temp; 
	mov.b64 	{%r13, %temp}, %fd85;
	}
	mov.f64 	%fd86, 0dC338000000000000;
	add.rn.f64 	%fd87, %fd85, %fd86;
	fma.rn.f64 	%fd88, %fd87, 0dBFE62E42FEFA39EF, %fd4;
	fma.rn.f64 	%fd89, %fd87, 0dBC7ABC9E3B39803F, %fd88;
	fma.rn.f64 	%fd90, %fd89, 0d3E5ADE1569CE2BDF, 0d3E928AF3FCA213EA;
	fma.rn.f64 	%fd91, %fd90, %fd89, 0d3EC71DEE62401315;
	fma.rn.f64 	%fd92, %fd91, %fd89, 0d3EFA01997C89EB71;
	fma.rn.f64 	%fd93, %fd92, %fd89, 0d3F2A01A014761F65;
	fma.rn.f64 	%fd94, %fd93, %fd89, 0d3F56C16C1852B7AF;
	fma.rn.f64 	%fd95, %fd94, %fd89, 0d3F81111111122322;
	fma.rn.f64 	%fd96, %fd95, %fd89, 0d3FA55555555502A1;
	fma.rn.f64 	%fd97, %fd96, %fd89, 0d3FC5555555555511;
	fma.rn.f64 	%fd98, %fd97, %fd89, 0d3FE000000000000B;
	fma.rn.f64 	%fd99, %fd98, %fd89, 0d3FF0000000000000;
	fma.rn.f64 	%fd100, %fd99, %fd89, 0d3FF0000000000000;
	{
	.reg .b32 %temp; 
	mov.b64 	{%r14, %temp}, %fd100;
	}
	{
	.reg .b32 %temp; 
	mov.b64 	{%temp, %r15}, %fd100;
	}
	shl.b32 	%r33, %r13, 20;
	add.s32 	%r34, %r33, %r15;
	mov.b64 	%fd108, {%r14, %r34};
	{
	.reg .b32 %temp; 
	mov.b64 	{%temp, %r35}, %fd4;
	}
	mov.b32 	%f2, %r35;
	abs.f32 	%f1, %f2;
	setp.lt.f32 	%p4, %f1, 0f4086232B;
	@%p4 bra 	$L__BB2_7;
	setp.lt.f64 	%p5, %fd4, 0d0000000000000000;
	add.f64 	%fd101, %fd4, 0d7FF0000000000000;
	selp.f64 	%fd108, 0d0000000000000000, %fd101, %p5;
	setp.geu.f32 	%p6, %f1, 0f40874800;
	@%p6 bra 	$L__BB2_7;
	shr.u32 	%r36, %r13, 31;
	add.s32 	%r37, %r13, %r36;
	shr.s32 	%r38, %r37, 1;
	shl.b32 	%r39, %r38, 20;
	add.s32 	%r40, %r15, %r39;
	mov.b64 	%fd102, {%r14, %r40};
	sub.s32 	%r41, %r13, %r38;
	shl.b32 	%r42, %r41, 20;
	add.s32 	%r43, %r42, 1072693248;
	mov.b32 	%r44, 0;
	mov.b64 	%fd103, {%r44, %r43};
	mul.f64 	%fd108, %fd103, %fd102;
$L__BB2_7:
	abs.f64 	%fd104, %fd108;
	setp.eq.f64 	%p7, %fd104, 0d7FF0000000000000;
	fma.rn.f64 	%fd105, %fd108, %fd5, %fd108;
	selp.f64 	%fd106, %fd108, %fd105, %p7;
	st.param.f64 	[func_retval0], %fd106;
	ret;

}


// ===== COMPILED SASS (sm_100) =====

	.target	sm_100

	.elftype	@"ET_EXEC"


//--------------------- .note.nv.tkinfo           --------------------------
	.section	.note.nv.tkinfo,"",@"SHT_NOTE"
	.sectionflags	@"SHF_NOTE_NV_TKINFO"
	.tkinfo
        /*0018*/ 	.word	0x00000002
        /*0030*/ 	.string	""
        /*0030*/ 	.string	"ptxas"
        /*0030*/ 	.string	"Cuda compilation tools, release 13.0, V13.0.88"
        /*0030*/ 	.string	"Build cuda_13.0.r13.0/compiler.36424714_0"
        /*0030*/ 	.string	"-arch sm_100 -m 64 "



//--------------------- .note.nv.cuinfo           --------------------------
	.section	.note.nv.cuinfo,"",@"SHT_NOTE"
	.sectionflags	@"SHF_NOTE_NV_CUINFO"
        /*0018*/ 	.short	0x0002
        /*001a*/ 	.short	0x0064
        /*001c*/ 	.short	0x0082
	.zero		2


//--------------------- .nv.info                  --------------------------
	.section	.nv.info,"",@"SHT_CUDA_INFO"
	.align	4


	//----- nvinfo : EIATTR_REGCOUNT
	.align		4
        /*0000*/ 	.byte	0x04, 0x2f
        /*0002*/ 	.short	(.L_45 - .L_44)
	.align		4
.L_44:
        /*0004*/ 	.word	index@(_Z10calc_distsPdS_S_i)
        /*0008*/ 	.word	0x0000001e


	//----- nvinfo : EIATTR_FRAME_SIZE
	.align		4
.L_45:
        /*000c*/ 	.byte	0x04, 0x11
        /*000e*/ 	.short	(.L_47 - .L_46)
	.align		4
.L_46:
        /*0010*/ 	.word	index@($_Z10calc_distsPdS_S_i$__internal_accurate_pow)
        /*0014*/ 	.word	0x00000008


	//----- nvinfo : EIATTR_FRAME_SIZE
	.align		4
.L_47:
        /*0018*/ 	.byte	0x04, 0x11
        /*001a*/ 	.short	(.L_49 - .L_48)
	.align		4
.L_48:
        /*001c*/ 	.word	index@($__internal_0_$__cuda_sm20_dsqrt_rn_f64_mediumpath_v1)
        /*0020*/ 	.word	0x00000008


	//----- nvinfo : EIATTR_FRAME_SIZE
	.align		4
.L_49:
        /*0024*/ 	.byte	0x04, 0x11
        /*0026*/ 	.short	(.L_51 - .L_50)
	.align		4
.L_50:
        /*0028*/ 	.word	index@(_Z10calc_distsPdS_S_i)
        /*002c*/ 	.word	0x00000008


	//----- nvinfo : EIATTR_REGCOUNT
	.align		4
.L_51:
        /*0030*/ 	.byte	0x04, 0x2f
        /*0032*/ 	.short	(.L_53 - .L_52)
	.align		4
.L_52:
        /*0034*/ 	.word	index@(_ZN3cub18CUB_300001_SM_10006detail11EmptyKernelIvEEvv)
        /*0038*/ 	.word	0x00000004


	//----- nvinfo : EIATTR_FRAME_SIZE
	.align		4
.L_53:
        /*003c*/ 	.byte	0x04, 0x11
        /*003e*/ 	.short	(.L_55 - .L_54)
	.align		4
.L_54:
        /*0040*/ 	.word	index@(_ZN3cub18CUB_300001_SM_10006detail11EmptyKernelIvEEvv)
        /*0044*/ 	.word	0x00000000


	//----- nvinfo : EIATTR_MIN_STACK_SIZE
	.align		4
.L_55:
        /*0048*/ 	.byte	0x04, 0x12
        /*004a*/ 	.short	(.L_57 - .L_56)
	.align		4
.L_56:
        /*004c*/ 	.word	index@(_ZN3cub18CUB_300001_SM_10006detail11EmptyKernelIvEEvv)
        /*0050*/ 	.word	0x00000000


	//----- nvinfo : EIATTR_MIN_STACK_SIZE
	.align		4
.L_57:
        /*0054*/ 	.byte	0x04, 0x12
        /*0056*/ 	.short	(.L_59 - .L_58)
	.align		4
.L_58:
        /*0058*/ 	.word	index@(_Z10calc_distsPdS_S_i)
        /*005c*/ 	.word	0x00000008
.L_59:


//--------------------- .nv.compat                --------------------------
	.section	.nv.compat,"",@"SHT_CUDA_COMPAT_INFO"
	.align	4
        /*0000*/ 	.byte	0x02, 0x09, 0x00, 0x00, 0x02, 0x02, 0x01, 0x00, 0x02, 0x05, 0x05, 0x00, 0x03, 0x07, 0x01, 0x01
        /*0010*/ 	.byte	0x02, 0x03, 0x00, 0x00, 0x02, 0x06, 0x01, 0x00, 0x04, 0x0b, 0x08, 0x00, 0x01, 0x00, 0x00, 0x00
        /*0020*/ 	.byte	0x00, 0x00, 0x00, 0x00


//--------------------- .nv.info._ZN3cub18CUB_300001_SM_10006detail11EmptyKernelIvEEvv --------------------------
	.section	.nv.info._ZN3cub18CUB_300001_SM_10006detail11EmptyKernelIvEEvv,"",@"SHT_CUDA_INFO"
	.sectionflags	@""
	.align	4


	//----- nvinfo : EIATTR_CUDA_API_VERSION
	.align		4
        /*0000*/ 	.byte	0x04, 0x37
        /*0002*/ 	.short	(.L_61 - .L_60)
.L_60:
        /*0004*/ 	.word	0x00000082


	//----- nvinfo : EIATTR_SPARSE_MMA_MASK
	.align		4
.L_61:
        /*0008*/ 	.byte	0x03, 0x50
        /*000a*/ 	.short	0x0000


	//----- nvinfo : EIATTR_MAXREG_COUNT
	.align		4
        /*000c*/ 	.byte	0x03, 0x1b
        /*000e*/ 	.short	0x00ff


	//----- nvinfo : EIATTR_MERCURY_ISA_VERSION
	.align		4
        /*0010*/ 	.byte	0x03, 0x5f
        /*0012*/ 	.short	0x0101


	//----- nvinfo : EIATTR_VRC_CTA_INIT_COUNT
	.align		4
        /*0014*/ 	.byte	0x02, 0x4a
	.zero		1
	.zero		1


	//----- nvinfo : EIATTR_EXIT_INSTR_OFFSETS
	.align		4
        /*0018*/ 	.byte	0x04, 0x1c
        /*001a*/ 	.short	(.L_63 - .L_62)


	//   ....[0]....
.L_62:
        /*001c*/ 	.word	0x00000010


	//----- nvinfo : EIATTR_SW_WAR
	.align		4
.L_63:
        /*0020*/ 	.byte	0x04, 0x36
        /*0022*/ 	.short	(.L_65 - .L_64)
.L_64:
        /*0024*/ 	.word	0x00000008
.L_65:


//--------------------- .nv.info._Z10calc_distsPdS_S_i --------------------------
	.section	.nv.info._Z10calc_distsPdS_S_i,"",@"SHT_CUDA_INFO"
	.sectionflags	@""
	.align	4


	//----- nvinfo : EIATTR_CUDA_API_VERSION
	.align		4
        /*0000*/ 	.byte	0x04, 0x37
        /*0002*/ 	.short	(.L_67 - .L_66)
.L_66:
        /*0004*/ 	.word	0x00000082


	//----- nvinfo : EIATTR_KPARAM_INFO
	.align		4
.L_67:
        /*0008*/ 	.byte	0x04, 0x17
        /*000a*/ 	.short	(.L_69 - .L_68)
.L_68:
        /*000c*/ 	.word	0x00000000
        /*0010*/ 	.short	0x0003
        /*0012*/ 	.short	0x0018
        /*0014*/ 	.byte	0x00, 0xf0, 0x11, 0x00


	//----- nvinfo : EIATTR_KPARAM_INFO
	.align		4
.L_69:
        /*0018*/ 	.byte	0x04, 0x17
        /*001a*/ 	.short	(.L_71 - .L_70)
.L_70:
        /*001c*/ 	.word	0x00000000
        /*0020*/ 	.short	0x0002
        /*0022*/ 	.short	0x0010
        /*0024*/ 	.byte	0x00, 0xf5, 0x21, 0x00


	//----- nvinfo : EIATTR_KPARAM_INFO
	.align		4
.L_71:
        /*0028*/ 	.byte	0x04, 0x17
        /*002a*/ 	.short	(.L_73 - .L_72)
.L_72:
        /*002c*/ 	.word	0x00000000
        /*0030*/ 	.short	0x0001
        /*0032*/ 	.short	0x0008
        /*0034*/ 	.byte	0x00, 0xf5, 0x21, 0x00


	//----- nvinfo : EIATTR_KPARAM_INFO
	.align		4
.L_73:
        /*0038*/ 	.byte	0x04, 0x17
        /*003a*/ 	.short	(.L_75 - .L_74)
.L_74:
        /*003c*/ 	.word	0x00000000
        /*0040*/ 	.short	0x0000
        /*0042*/ 	.short	0x0000
        /*0044*/ 	.byte	0x00, 0xf5, 0x21, 0x00


	//----- nvinfo : EIATTR_SPARSE_MMA_MASK
	.align		4
.L_75:
        /*0048*/ 	.byte	0x03, 0x50
        /*004a*/ 	.short	0x0000


	//----- nvinfo : EIATTR_MAXREG_COUNT
	.align		4
        /*004c*/ 	.byte	0x03, 0x1b
        /*004e*/ 	.short	0x00ff


	//----- nvinfo : EIATTR_EXTERNS
	.align		4
        /*0050*/ 	.byte	0x04, 0x0f
        /*0052*/ 	.short	(.L_77 - .L_76)


	//   ....[0]....
	.align		4
.L_76:
        /*0054*/ 	.word	index@(vprintf)


	//----- nvinfo : EIATTR_MERCURY_ISA_VERSION
	.align		4
.L_77:
        /*0058*/ 	.byte	0x03, 0x5f
        /*005a*/ 	.short	0x0101


	//----- nvinfo : EIATTR_VRC_CTA_INIT_COUNT
	.align		4
        /*005c*/ 	.byte	0x02, 0x4a
	.zero		1
	.zero		1


	//----- nvinfo : EIATTR_SYSCALL_OFFSETS
	.align		4
        /*0060*/ 	.byte	0x04, 0x46
        /*0062*/ 	.short	(.L_79 - .L_78)


	//   ....[0]....
.L_78:
        /*0064*/ 	.word	0x000006a0


	//----- nvinfo : EIATTR_EXIT_INSTR_OFFSETS
	.align		4
.L_79:
        /*0068*/ 	.byte	0x04, 0x1c
        /*006a*/ 	.short	(.L_81 - .L_80)


	//   ....[0]....
.L_80:
        /*006c*/ 	.word	0x000006b0


	//----- nvinfo : EIATTR_CRS_STACK_SIZE
	.align		4
.L_81:
        /*0070*/ 	.byte	0x04, 0x1e
        /*0072*/ 	.short	(.L_83 - .L_82)
.L_82:
        /*0074*/ 	.word	0x00000000


	//----- nvinfo : EIATTR_CBANK_PARAM_SIZE
	.align		4
.L_83:
        /*0078*/ 	.byte	0x03, 0x19
        /*007a*/ 	.short	0x001c


	//----- nvinfo : EIATTR_PARAM_CBANK
	.align		4
        /*007c*/ 	.byte	0x04, 0x0a
        /*007e*/ 	.short	(.L_85 - .L_84)
	.align		4
.L_84:
        /*0080*/ 	.word	index@(.nv.constant0._Z10calc_distsPdS_S_i)
        /*0084*/ 	.short	0x0380
        /*0086*/ 	.short	0x001c


	//----- nvinfo : EIATTR_SW_WAR
	.align		4
.L_85:
        /*0088*/ 	.byte	0x04, 0x36
        /*008a*/ 	.short	(.L_87 - .L_86)
.L_86:
        /*008c*/ 	.word	0x00000008
.L_87:


//--------------------- .nv.callgraph             --------------------------
	.section	.nv.callgraph,"",@"SHT_CUDA_CALLGRAPH"
	.align	4
	.sectionentsize	8
	.align		4
        /*0000*/ 	.word	0x00000000
	.align		4
        /*0004*/ 	.word	0xffffffff
	.align		4
        /*0008*/ 	.word	index@(_Z10calc_distsPdS_S_i)
	.align		4
        /*000c*/ 	.word	index@(vprintf)
	.align		4
        /*0010*/ 	.word	0x00000000
	.align		4
        /*0014*/ 	.word	0xfffffffe
	.align		4
        /*0018*/ 	.word	0x00000000
	.align		4
        /*001c*/ 	.word	0xfffffffd
	.align		4
        /*0020*/ 	.word	0x00000000
	.align		4
        /*0024*/ 	.word	0xfffffffc


//--------------------- .nv.constant4             --------------------------
	.section	.nv.constant4,"a",@progbits
	.align	8
	.align		8
.nv.constant4:
        /*0000*/ 	.dword	_ZN34_INTERNAL_38a29c70_4_k_cu_66dce0974cuda3std3__45__cpo5beginE
	.align		8
        /*0008*/ 	.dword	_ZN34_INTERNAL_38a29c70_4_k_cu_66dce0974cuda3std3__45__cpo3endE
	.align		8
        /*0010*/ 	.dword	_ZN34_INTERNAL_38a29c70_4_k_cu_66dce0974cuda3std3__45__cpo6cbeginE
	.align		8
        /*0018*/ 	.dword	_ZN34_INTERNAL_38a29c70_4_k_cu_66dce0974cuda3std3__45__cpo4cendE
	.align		8
        /*0020*/ 	.dword	_ZN34_INTERNAL_38a29c70_4_k_cu_66dce0974cuda3std3__45__cpo6rbeginE
	.align		8
        /*0028*/ 	.dword	_ZN34_INTERNAL_38a29c70_4_k_cu_66dce0974cuda3std3__45__cpo4rendE
	.align		8
        /*0030*/ 	.dword	_ZN34_INTERNAL_38a29c70_4_k_cu_66dce0974cuda3std3__45__cpo7crbeginE
	.align		8
        /*0038*/ 	.dword	_ZN34_INTERNAL_38a29c70_4_k_cu_66dce0974cuda3std3__45__cpo5crendE
	.align		8
        /*0040*/ 	.dword	_ZN34_INTERNAL_38a29c70_4_k_cu_66dce0974cuda3std3__436_GLOBAL__N__38a29c70_4_k_cu_66dce0976ignoreE
	.align		8
        /*0048*/ 	.dword	_ZN34_INTERNAL_38a29c70_4_k_cu_66dce0974cuda3std3__419piecewise_constructE
	.align		8
        /*0050*/ 	.dword	_ZN34_INTERNAL_38a29c70_4_k_cu_66dce0974cuda3std3__48in_placeE
	.align		8
        /*0058*/ 	.dword	_ZN34_INTERNAL_38a29c70_4_k_cu_66dce0974cuda3std3__420unreachable_sentinelE
	.align		8
        /*0060*/ 	.dword	_ZN34_INTERNAL_38a29c70_4_k_cu_66dce0974cuda3std3__47nulloptE
	.align		8
        /*0068*/ 	.dword	_ZN34_INTERNAL_38a29c70_4_k_cu_66dce0974cuda3std3__48unexpectE
	.align		8
        /*0070*/ 	.dword	_ZN34_INTERNAL_38a29c70_4_k_cu_66dce0974cuda3std6ranges3__45__cpo4swapE
	.align		8
        /*0078*/ 	.dword	_ZN34_INTERNAL_38a29c70_4_k_cu_66dce0974cuda3std6ranges3__45__cpo9iter_moveE
	.align		8
        /*0080*/ 	.dword	_ZN34_INTERNAL_38a29c70_4_k_cu_66dce0974cuda3std6ranges3__45__cpo5beginE
	.align		8
        /*0088*/ 	.dword	_ZN34_INTERNAL_38a29c70_4_k_cu_66dce0974cuda3std6ranges3__45__cpo3endE
	.align		8
        /*0090*/ 	.dword	_ZN34_INTERNAL_38a29c70_4_k_cu_66dce0974cuda3std6ranges3__45__cpo6cbeginE
	.align		8
        /*0098*/ 	.dword	_ZN34_INTERNAL_38a29c70_4_k_cu_66dce0974cuda3std6ranges3__45__cpo4cendE
	.align		8
        /*00a0*/ 	.dword	_ZN34_INTERNAL_38a29c70_4_k_cu_66dce0974cuda3std6ranges3__45__cpo7advanceE
	.align		8
        /*00a8*/ 	.dword	_ZN34_INTERNAL_38a29c70_4_k_cu_66dce0974cuda3std6ranges3__45__cpo9iter_swapE
	.align		8
        /*00b0*/ 	.dword	_ZN34_INTERNAL_38a29c70_4_k_cu_66dce0974cuda3std6ranges3__45__cpo4nextE
	.align		8
        /*00b8*/ 	.dword	_ZN34_INTERNAL_38a29c70_4_k_cu_66dce0974cuda3std6ranges3__45__cpo4prevE
	.align		8
        /*00c0*/ 	.dword	_ZN34_INTERNAL_38a29c70_4_k_cu_66dce0974cuda3std6ranges3__45__cpo4dataE
	.align		8
        /*00c8*/ 	.dword	_ZN34_INTERNAL_38a29c70_4_k_cu_66dce0974cuda3std6ranges3__45__cpo5cdataE
	.align		8
        /*00d0*/ 	.dword	_ZN34_INTERNAL_38a29c70_4_k_cu_66dce0974cuda3std6ranges3__45__cpo4sizeE
	.align		8
        /*00d8*/ 	.dword	_ZN34_INTERNAL_38a29c70_4_k_cu_66dce0974cuda3std6ranges3__45__cpo5ssizeE
	.align		8
        /*00e0*/ 	.dword	_ZN34_INTERNAL_38a29c70_4_k_cu_66dce0974cuda3std6ranges3__45__cpo8distanceE
	.align		8
        /*00e8*/ 	.dword	_ZN34_INTERNAL_38a29c70_4_k_cu_66dce0976thrust24THRUST_300001_SM_1000_NS8cuda_cub3parE
	.align		8
        /*00f0*/ 	.dword	_ZN34_INTERNAL_38a29c70_4_k_cu_66dce0976thrust24THRUST_300001_SM_1000_NS8cuda_cub10par_nosyncE
	.align		8
        /*00f8*/ 	.dword	_ZN34_INTERNAL_38a29c70_4_k_cu_66dce0976thrust24THRUST_300001_SM_1000_NS6system6detail10sequential3seqE
	.align		8
        /*0100*/ 	.dword	_ZN34_INTERNAL_38a29c70_4_k_cu_66dce0976thrust24THRUST_300001_SM_1000_NS12placeholders2_1E
	.align		8
        /*0108*/ 	.dword	_ZN34_INTERNAL_38a29c70_4_k_cu_66dce0976thrust24THRUST_300001_SM_1000_NS12placeholders2_2E
	.align		8
        /*0110*/ 	.dword	_ZN34_INTERNAL_38a29c70_4_k_cu_66dce0976thrust24THRUST_300001_SM_1000_NS12placeholders2_3E
	.align		8
        /*0118*/ 	.dword	_ZN34_INTERNAL_38a29c70_4_k_cu_66dce0976thrust24THRUST_300001_SM_1000_NS12placeholders2_4E
	.align		8
        /*0120*/ 	.dword	_ZN34_INTERNAL_38a29c70_4_k_cu_66dce0976thrust24THRUST_300001_SM_1000_NS12placeholders2_5E
	.align		8
        /*0128*/ 	.dword	_ZN34_INTERNAL_38a29c70_4_k_cu_66dce0976thrust24THRUST_300001_SM_1000_NS12placeholders2_6E
	.align		8
        /*0130*/ 	.dword	_ZN34_INTERNAL_38a29c70_4_k_cu_66dce0976thrust24THRUST_300001_SM_1000_NS12placeholders2_7E
	.align		8
        /*0138*/ 	.dword	_ZN34_INTERNAL_38a29c70_4_k_cu_66dce0976thrust24THRUST_300001_SM_1000_NS12placeholders2_8E
	.align		8
        /*0140*/ 	.dword	_ZN34_INTERNAL_38a29c70_4_k_cu_66dce0976thrust24THRUST_300001_SM_1000_NS12placeholders2_9E
	.align		8
        /*0148*/ 	.dword	_ZN34_INTERNAL_38a29c70_4_k_cu_66dce0976thrust24THRUST_300001_SM_1000_NS12placeholders3_10E
	.align		8
        /*0150*/ 	.dword	_ZN34_INTERNAL_38a29c70_4_k_cu_66dce0976thrust24THRUST_300001_SM_1000_NS3seqE
	.align		8
        /*0158*/ 	.dword	$str
	.align		8
        /*0160*/ 	.dword	vprintf


//--------------------- .text._ZN3cub18CUB_300001_SM_10006detail11EmptyKernelIvEEvv --------------------------
	.section	.text._ZN3cub18CUB_300001_SM_10006detail11EmptyKernelIvEEvv,"ax",@progbits
	.align	128
        .global         _ZN3cub18CUB_300001_SM_10006detail11EmptyKernelIvEEvv
        .type           _ZN3cub18CUB_300001_SM_10006detail11EmptyKernelIvEEvv,@function
        .size           _ZN3cub18CUB_300001_SM_10006detail11EmptyKernelIvEEvv,(.L_x_18 - _ZN3cub18CUB_300001_SM_10006detail11EmptyKernelIvEEvv)
        .other          _ZN3cub18CUB_300001_SM_10006detail11EmptyKernelIvEEvv,@"STO_CUDA_ENTRY STV_DEFAULT"
_ZN3cub18CUB_300001_SM_10006detail11EmptyKernelIvEEvv:
.text._ZN3cub18CUB_300001_SM_10006detail11EmptyKernelIvEEvv:
[----:B------:R-:W-:Y:S01]  /*0000*/  LDC R1, c[0x0][0x37c] ;  /* 0x0000df00ff017b82 */ /* 0x000fe20000000800 */
[----:B------:R-:W-:Y:S05]  /*0010*/  EXIT ;  /* 0x000000000000794d */ /* 0x000fea0003800000 */
.L_x_0:
[----:B------:R-:W-:-:S00]  /*0020*/  BRA `(.L_x_0) ;  /* 0xfffffffc00fc7947 */ /* 0x000fc0000383ffff */
[----:B------:R-:W-:-:S00]  /*0030*/  NOP ;  /* 0x0000000000007918 */ /* 0x000fc00000000000 */
        /* <DEDUP_REMOVED lines=12> */
.L_x_18:


//--------------------- .text._Z10calc_distsPdS_S_i --------------------------
	.section	.text._Z10calc_distsPdS_S_i,"ax",@progbits
	.align	128
        .global         _Z10calc_distsPdS_S_i
        .type           _Z10calc_distsPdS_S_i,@function
        .size           _Z10calc_distsPdS_S_i,(.L_x_17 - _Z10calc_distsPdS_S_i)
        .other          _Z10calc_distsPdS_S_i,@"STO_CUDA_ENTRY STV_DEFAULT"
_Z10calc_distsPdS_S_i:
.text._Z10calc_distsPdS_S_i:
[----:B------:R-:W0:Y:S01]  /*0000*/  LDC R1, c[0x0][0x37c] ;  /* 0x0000df00ff017b82 */ /* 0x000e220000000800 */
[----:B------:R-:W1:Y:S01]  /*0010*/  S2R R0, SR_TID.Y ;  /* 0x0000000000007919 */ /* 0x000e620000002200 */
[----:B------:R-:W2:Y:S06]  /*0020*/  LDCU UR7, c[0x0][0x2fc] ;  /* 0x00005f80ff0777ac */ /* 0x000eac0008000800 */
[----:B------:R-:W1:Y:S01]  /*0030*/  S2UR UR6, SR_CTAID.Y ;  /* 0x00000000000679c3 */ /* 0x000e620000002600 */
[----:B0-----:R-:W-:Y:S01]  /*0040*/  VIADD R1, R1, 0xfffffff8 ;  /* 0xfffffff801017836 */ /* 0x001fe20000000000 */
[----:B------:R-:W0:Y:S01]  /*0050*/  S2R R3, SR_TID.X ;  /* 0x0000000000037919 */ /* 0x000e220000002100 */
[----:B------:R-:W3:Y:S05]  /*0060*/  LDCU.64 UR4, c[0x0][0x358] ;  /* 0x00006b00ff0477ac */ /* 0x000eea0008000a00 */
[----:B------:R-:W1:Y:S08]  /*0070*/  LDC R27, c[0x0][0x364] ;  /* 0x0000d900ff1b7b82 */ /* 0x000e700000000800 */
[----:B------:R-:W0:Y:S08]  /*0080*/  S2UR UR8, SR_CTAID.X ;  /* 0x00000000000879c3 */ /* 0x000e300000002500 */
[----:B------:R-:W0:Y:S08]  /*0090*/  LDC R2, c[0x0][0x360] ;  /* 0x0000d800ff027b82 */ /* 0x000e300000000800 */
[----:B------:R-:W4:Y:S01]  /*00a0*/  LDC.64 R8, c[0x0][0x380] ;  /* 0x0000e000ff087b82 */ /* 0x000f220000000a00 */
[----:B-1----:R-:W-:-:S02]  /*00b0*/  IMAD R27, R27, UR6, R0 ;  /* 0x000000061b1b7c24 */ /* 0x002fc4000f8e0200 */
[----:B0-----:R-:W-:Y:S02]  /*00c0*/  IMAD R0, R2, UR8, R3 ;  /* 0x0000000802007c24 */ /* 0x001fe4000f8e0203 */
[----:B----4-:R-:W-:-:S04]  /*00d0*/  IMAD.WIDE.U32 R2, R27, 0x8, R8 ;  /* 0x000000081b027825 */ /* 0x010fc800078e0008 */
[----:B------:R-:W-:Y:S02]  /*00e0*/  IMAD.WIDE R8, R0, 0x8, R8 ;  /* 0x0000000800087825 */ /* 0x000fe400078e0208 */
[----:B---3--:R-:W3:Y:S04]  /*00f0*/  LDG.E.64 R2, desc[UR4][R2.64] ;  /* 0x0000000402027981 */ /* 0x008ee8000c1e1b00 */
[----:B------:R-:W3:Y:S01]  /*0100*/  LDG.E.64 R4, desc[UR4][R8.64] ;  /* 0x0000000408047981 */ /* 0x000ee2000c1e1b00 */
[----:B------:R-:W0:Y:S01]  /*0110*/  LDCU UR6, c[0x0][0x2f8] ;  /* 0x00005f00ff0677ac */ /* 0x000e220008000800 */
[----:B------:R-:W-:Y:S01]  /*0120*/  BSSY.RECONVERGENT B0, `(.L_x_1) ;  /* 0x0000007000007945 */ /* 0x000fe20003800200 */
[----:B------:R-:W-:Y:S02]  /*0130*/  MOV R26, 0x190 ;  /* 0x00000190001a7802 */ /* 0x000fe40000000f00 */
[----:B0-----:R-:W-:-:S05]  /*0140*/  IADD3 R6, P0, PT, R1, UR6, RZ ;  /* 0x0000000601067c10 */ /* 0x001fca000ff1e0ff */
[----:B--2---:R-:W-:Y:S01]  /*0150*/  IMAD.X R7, RZ, RZ, UR7, P0 ;  /* 0x00000007ff077e24 */ /* 0x004fe200080e06ff */
[----:B---3--:R-:W-:-:S08]  /*0160*/  DADD R4, R2, -R4 ;  /* 0x0000000002047229 */ /* 0x008fd00000000804 */
[----:B------:R-:W-:-:S11]  /*0170*/  DADD R22, -RZ, |R4| ;  /* 0x00000000ff167229 */ /* 0x000fd60000000504 */
[----:B------:R-:W-:Y:S05]  /*0180*/  CALL.REL.NOINC `($_Z10calc_distsPdS_S_i$__internal_accurate_pow) ;  /* 0x0000000400fc7944 */ /* 0x000fea0003c00000 */
[----:B------:R-:W-:Y:S05]  /*0190*/  BSYNC.RECONVERGENT B0 ;  /* 0x0000000000007941 */ /* 0x000fea0003800200 */
.L_x_1:
[----:B------:R-:W0:Y:S02]  /*01a0*/  LDC.64 R12, c[0x0][0x388] ;  /* 0x0000e200ff0c7b82 */ /* 0x000e240000000a00 */
[----:B0-----:R-:W-:-:S04]  /*01b0*/  IMAD.WIDE.U32 R10, R27, 0x8, R12 ;  /* 0x000000081b0a7825 */ /* 0x001fc800078e000c */
[----:B------:R-:W-:Y:S02]  /*01c0*/  IMAD.WIDE R12, R0, 0x8, R12 ;  /* 0x00000008000c7825 */ /* 0x000fe400078e020c */
[----:B------:R-:W2:Y:S04]  /*01d0*/  LDG.E.64 R10, desc[UR4][R10.64] ;  /* 0x000000040a0a7981 */ /* 0x000ea8000c1e1b00 */
[----:B------:R-:W2:Y:S01]  /*01e0*/  LDG.E.64 R12, desc[UR4][R12.64] ;  /* 0x000000040c0c7981 */ /* 0x000ea2000c1e1b00 */
[C---:B------:R-:W-:Y:S01]  /*01f0*/  DADD R2, R4.reuse, 2 ;  /* 0x4000000004027429 */ /* 0x040fe20000000000 */
[----:B------:R-:W-:Y:S01]  /*0200*/  BSSY.RECONVERGENT B0, `(.L_x_2) ;  /* 0x000000f000007945 */ /* 0x000fe20003800200 */
[C---:B------:R-:W-:Y:S02]  /*0210*/  DSETP.NEU.AND P1, PT, R4.reuse, RZ, PT ;  /* 0x000000ff0400722a */ /* 0x040fe40003f2d000 */
[----:B------:R-:W-:-:S06]  /*0220*/  DSETP.NEU.AND P0, PT, R4, 1, PT ;  /* 0x3ff000000400742a */ /* 0x000fcc0003f0d000 */
[----:B------:R-:W-:-:S04]  /*0230*/  LOP3.LUT R14, R3, 0x7ff00000, RZ, 0xc0, !PT ;  /* 0x7ff00000030e7812 */ /* 0x000fc800078ec0ff */
[----:B------:R-:W-:Y:S02]  /*0240*/  ISETP.NE.AND P2, PT, R14, 0x7ff00000, PT ;  /* 0x7ff000000e00780c */ /* 0x000fe40003f45270 */
[----:B------:R-:W-:Y:S01]  /*0250*/  @!P1 CS2R R8, SRZ ;  /* 0x0000000000089805 */ /* 0x000fe2000001ff00 */
[----:B--2---:R-:W-:-:S08]  /*0260*/  DADD R2, R10, -R12 ;  /* 0x000000000a027229 */ /* 0x004fd0000000080c */
[----:B------:R-:W-:Y:S02]  /*0270*/  DADD R22, -RZ, |R2| ;  /* 0x00000000ff167229 */ /* 0x000fe40000000502 */
[----:B------:R-:W-:Y:S09]  /*0280*/  @P2 BRA `(.L_x_3) ;  /* 0x0000000000182947 */ /* 0x000ff20003800000 */
[----:B------:R-:W-:-:S14]  /*0290*/  DSETP.NAN.AND P1, PT, R4, R4, PT ;  /* 0x000000040400722a */ /* 0x000fdc0003f28000 */
[----:B------:R-:W-:Y:S01]  /*02a0*/  @P1 DADD R8, R4, 2 ;  /* 0x4000000004081429 */ /* 0x000fe20000000000 */
[----:B------:R-:W-:Y:S10]  /*02b0*/  @P1 BRA `(.L_x_3) ;  /* 0x00000000000c1947 */ /* 0x000ff40003800000 */
[----:B------:R-:W-:-:S14]  /*02c0*/  DSETP.NEU.AND P1, PT, |R4|, +INF , PT ;  /* 0x7ff000000400742a */ /* 0x000fdc0003f2d200 */
[----:B------:R-:W-:Y:S02]  /*02d0*/  @!P1 IMAD.MOV.U32 R8, RZ, RZ, 0x0 ;  /* 0x00000000ff089424 */ /* 0x000fe400078e00ff */
[----:B------:R-:W-:-:S07]  /*02e0*/  @!P1 IMAD.MOV.U32 R9, RZ, RZ, 0x7ff00000 ;  /* 0x7ff00000ff099424 */ /* 0x000fce00078e00ff */
.L_x_3:
[----:B------:R-:W-:Y:S05]  /*02f0*/  BSYNC.RECONVERGENT B0 ;  /* 0x0000000000007941 */ /* 0x000fea0003800200 */
.L_x_2:
[----:B------:R-:W-:Y:S01]  /*0300*/  BSSY.RECONVERGENT B0, `(.L_x_4) ;  /* 0x0000005000007945 */ /* 0x000fe20003800200 */
[----:B------:R-:W-:Y:S02]  /*0310*/  FSEL R4, R8, RZ, P0 ;  /* 0x000000ff08047208 */ /* 0x000fe40000000000 */
[----:B------:R-:W-:Y:S02]  /*0320*/  FSEL R5, R9, 1.875, P0 ;  /* 0x3ff0000009057808 */ /* 0x000fe40000000000 */
[----:B------:R-:W-:-:S07]  /*0330*/  MOV R26, 0x350 ;  /* 0x00000350001a7802 */ /* 0x000fce0000000f00 */
[----:B------:R-:W-:Y:S05]  /*0340*/  CALL.REL.NOINC `($_Z10calc_distsPdS_S_i$__internal_accurate_pow) ;  /* 0x00000004008c7944 */ /* 0x000fea0003c00000 */
[----:B------:R-:W-:Y:S05]  /*0350*/  BSYNC.RECONVERGENT B0 ;  /* 0x0000000000007941 */ /* 0x000fea0003800200 */
.L_x_4:
[C---:B------:R-:W-:Y:S01]  /*0360*/  DADD R10, R2.reuse, 2 ;  /* 0x40000000020a7429 */ /* 0x040fe20000000000 */
[----:B------:R-:W-:Y:S01]  /*0370*/  BSSY.RECONVERGENT B0, `(.L_x_5) ;  /* 0x000000d000007945 */ /* 0x000fe20003800200 */
[C---:B------:R-:W-:Y:S02]  /*0380*/  DSETP.NEU.AND P1, PT, R2.reuse, RZ, PT ;  /* 0x000000ff0200722a */ /* 0x040fe40003f2d000 */
[----:B------:R-:W-:-:S06]  /*0390*/  DSETP.NEU.AND P0, PT, R2, 1, PT ;  /* 0x3ff000000200742a */ /* 0x000fcc0003f0d000 */
[----:B------:R-:W-:-:S04]  /*03a0*/  LOP3.LUT R10, R11, 0x7ff00000, RZ, 0xc0, !PT ;  /* 0x7ff000000b0a7812 */ /* 0x000fc800078ec0ff */
[----:B------:R-:W-:Y:S02]  /*03b0*/  ISETP.NE.AND P2, PT, R10, 0x7ff00000, PT ;  /* 0x7ff000000a00780c */ /* 0x000fe40003f45270 */
[----:B------:R-:W-:-:S11]  /*03c0*/  @!P1 CS2R R8, SRZ ;  /* 0x0000000000089805 */ /* 0x000fd6000001ff00 */
[----:B------:R-:W-:Y:S05]  /*03d0*/  @P2 BRA `(.L_x_6) ;  /* 0x0000000000182947 */ /* 0x000fea0003800000 */
[----:B------:R-:W-:-:S14]  /*03e0*/  DSETP.NAN.AND P1, PT, R2, R2, PT ;  /* 0x000000020200722a */ /* 0x000fdc0003f28000 */
[----:B------:R-:W-:Y:S01]  /*03f0*/  @P1 DADD R8, R2, 2 ;  /* 0x4000000002081429 */ /* 0x000fe20000000000 */
[----:B------:R-:W-:Y:S10]  /*0400*/  @P1 BRA `(.L_x_6) ;  /* 0x00000000000c1947 */ /* 0x000ff40003800000 */
[----:B------:R-:W-:-:S14]  /*0410*/  DSETP.NEU.AND P1, PT, |R2|, +INF , PT ;  /* 0x7ff000000200742a */ /* 0x000fdc0003f2d200 */
[----:B------:R-:W-:Y:S01]  /*0420*/  @!P1 MOV R8, 0x0 ;  /* 0x0000000000089802 */ /* 0x000fe20000000f00 */
[----:B------:R-:W-:-:S07]  /*0430*/  @!P1 IMAD.MOV.U32 R9, RZ, RZ, 0x7ff00000 ;  /* 0x7ff00000ff099424 */ /* 0x000fce00078e00ff */
.L_x_6:
[----:B------:R-:W-:Y:S05]  /*0440*/  BSYNC.RECONVERGENT B0 ;  /* 0x0000000000007941 */ /* 0x000fea0003800200 */
.L_x_5:
[----:B------:R-:W-:Y:S01]  /*0450*/  FSEL R2, R8, RZ, P0 ;  /* 0x000000ff08027208 */ /* 0x000fe20000000000 */
[----:B------:R-:W-:Y:S01]  /*0460*/  IMAD.MOV.U32 R10, RZ, RZ, 0x0 ;  /* 0x00000000ff0a7424 */ /* 0x000fe200078e00ff */
[----:B------:R-:W-:Y:S01]  /*0470*/  FSEL R3, R9, 1.875, P0 ;  /* 0x3ff0000009037808 */ /* 0x000fe20000000000 */
[----:B------:R-:W-:Y:S01]  /*0480*/  BSSY.RECONVERGENT B0, `(.L_x_7) ;  /* 0x0000015000007945 */ /* 0x000fe20003800200 */
[----:B------:R-:W-:-:S04]  /*0490*/  MOV R11, 0x3fd80000 ;  /* 0x3fd80000000b7802 */ /* 0x000fc80000000f00 */
[----:B------:R-:W-:-:S06]  /*04a0*/  DADD R4, R4, R2 ;  /* 0x0000000004047229 */ /* 0x000fcc0000000002 */
[----:B------:R-:W0:Y:S04]  /*04b0*/  MUFU.RSQ64H R9, R5 ;  /* 0x0000000500097308 */ /* 0x000e280000001c00 */
[----:B------:R-:W-:-:S05]  /*04c0*/  VIADD R8, R5, 0xfcb00000 ;  /* 0xfcb0000005087836 */ /* 0x000fca0000000000 */
[----:B------:R-:W-:Y:S01]  /*04d0*/  ISETP.GE.U32.AND P0, PT, R8, 0x7ca00000, PT ;  /* 0x7ca000000800780c */ /* 0x000fe20003f06070 */
[----:B0-----:R-:W-:-:S08]  /*04e0*/  DMUL R2, R8, R8 ;  /* 0x0000000808027228 */ /* 0x001fd00000000000 */
[----:B------:R-:W-:-:S08]  /*04f0*/  DFMA R2, R4, -R2, 1 ;  /* 0x3ff000000402742b */ /* 0x000fd00000000802 */
[----:B------:R-:W-:Y:S02]  /*0500*/  DFMA R10, R2, R10, 0.5 ;  /* 0x3fe00000020a742b */ /* 0x000fe4000000000a */
[----:B------:R-:W-:-:S08]  /*0510*/  DMUL R2, R8, R2 ;  /* 0x0000000208027228 */ /* 0x000fd00000000000 */
[----:B------:R-:W-:-:S08]  /*0520*/  DFMA R14, R10, R2, R8 ;  /* 0x000000020a0e722b */ /* 0x000fd00000000008 */
[----:B------:R-:W-:Y:S02]  /*0530*/  DMUL R10, R4, R14 ;  /* 0x0000000e040a7228 */ /* 0x000fe40000000000 */
[----:B------:R-:W-:Y:S02]  /*0540*/  VIADD R13, R15, 0xfff00000 ;  /* 0xfff000000f0d7836 */ /* 0x000fe40000000000 */
[----:B------:R-:W-:-:S04]  /*0550*/  IMAD.MOV.U32 R12, RZ, RZ, R14 ;  /* 0x000000ffff0c7224 */ /* 0x000fc800078e000e */
[----:B------:R-:W-:-:S08]  /*0560*/  DFMA R16, R10, -R10, R4 ;  /* 0x8000000a0a10722b */ /* 0x000fd00000000004 */
[----:B------:R-:W-:Y:S01]  /*0570*/  DFMA R2, R16, R12, R10 ;  /* 0x0000000c1002722b */ /* 0x000fe2000000000a */
[----:B------:R-:W-:Y:S10]  /*0580*/  @!P0 BRA `(.L_x_8) ;  /* 0x0000000000108947 */ /* 0x000ff40003800000 */
[----:B------:R-:W-:-:S07]  /*0590*/  MOV R2, 0x5b0 ;  /* 0x000005b000027802 */ /* 0x000fce0000000f00 */
[----:B------:R-:W-:Y:S05]  /*05a0*/  CALL.REL.NOINC `($__internal_0_$__cuda_sm20_dsqrt_rn_f64_mediumpath_v1) ;  /* 0x0000000000447944 */ /* 0x000fea0003c00000 */
[----:B------:R-:W-:Y:S01]  /*05b0*/  IMAD.MOV.U32 R2, RZ, RZ, R4 ;  /* 0x000000ffff027224 */ /* 0x000fe200078e0004 */
[----:B------:R-:W-:-:S07]  /*05c0*/  MOV R3, R5 ;  /* 0x0000000500037202 */ /* 0x000fce0000000f00 */
.L_x_8:
[----:B------:R-:W-:Y:S05]  /*05d0*/  BSYNC.RECONVERGENT B0 ;  /* 0x0000000000007941 */ /* 0x000fea0003800200 */
.L_x_7:
[----:B------:R-:W0:Y:S01]  /*05e0*/  LDC.64 R8, c[0x0][0x390] ;  /* 0x0000e400ff087b82 */ /* 0x000e220000000a00 */
[----:B------:R-:W1:Y:S01]  /*05f0*/  LDCU UR6, c[0x0][0x398] ;  /* 0x00007300ff0677ac */ /* 0x000e620008000800 */
[----:B------:R2:W-:Y:S01]  /*0600*/  STL.64 [R1], R2 ;  /* 0x0000000201007387 */ /* 0x0005e20000100a00 */
[----:B-1----:R-:W-:Y:S01]  /*0610*/  IMAD R27, R27, UR6, R0 ;  /* 0x000000061b1b7c24 */ /* 0x002fe2000f8e0200 */
[----:B------:R-:W-:Y:S01]  /*0620*/  MOV R0, 0x160 ;  /* 0x0000016000007802 */ /* 0x000fe20000000f00 */
[----:B------:R-:W1:Y:S02]  /*0630*/  LDCU.64 UR6, c[0x4][0x158] ;  /* 0x01002b00ff0677ac */ /* 0x000e640008000a00 */
[----:B0-----:R-:W-:Y:S01]  /*0640*/  IMAD.WIDE R8, R27, 0x8, R8 ;  /* 0x000000081b087825 */ /* 0x001fe200078e0208 */
[----:B------:R2:W0:Y:S04]  /*0650*/  LDC.64 R10, c[0x4][R0] ;  /* 0x01000000000a7b82 */ /* 0x0004280000000a00 */
[----:B------:R2:W-:Y:S01]  /*0660*/  STG.E.64 desc[UR4][R8.64], R2 ;  /* 0x0000000208007986 */ /* 0x0005e2000c101b04 */
[----:B-1----:R-:W-:-:S02]  /*0670*/  IMAD.U32 R4, RZ, RZ, UR6 ;  /* 0x00000006ff047e24 */ /* 0x002fc4000f8e00ff */
[----:B------:R-:W-:-:S07]  /*0680*/  IMAD.U32 R5, RZ, RZ, UR7 ;  /* 0x00000007ff057e24 */ /* 0x000fce000f8e00ff */
[----:B------:R-:W-:-:S07]  /*0690*/  LEPC R20, `(.L_x_9) ;  /* 0x000000001014794e */ /* 0x000fce0000000000 */
[----:B0-2---:R-:W-:Y:S05]  /*06a0*/  CALL.ABS.NOINC R10 ;  /* 0x000000000a007343 */ /* 0x005fea0003c00000 */
.L_x_9:
[----:B------:R-:W-:Y:S05]  /*06b0*/  EXIT ;  /* 0x000000000000794d */ /* 0x000fea0003800000 */
        .weak           $__internal_0_$__cuda_sm20_dsqrt_rn_f64_mediumpath_v1
        .type           $__internal_0_$__cuda_sm20_dsqrt_rn_f64_mediumpath_v1,@function
        .size           $__internal_0_$__cuda_sm20_dsqrt_rn_f64_mediumpath_v1,($_Z10calc_distsPdS_S_i$__internal_accurate_pow - $__internal_0_$__cuda_sm20_dsqrt_rn_f64_mediumpath_v1)
$__internal_0_$__cuda_sm20_dsqrt_rn_f64_mediumpath_v1:
[----:B------:R-:W-:Y:S01]  /*06c0*/  ISETP.GE.U32.AND P0, PT, R8, -0x3400000, PT ;  /* 0xfcc000000800780c */ /* 0x000fe20003f06070 */
[----:B------:R-:W-:Y:S01]  /*06d0*/  BSSY.RECONVERGENT B1, `(.L_x_10) ;  /* 0x0000028000017945 */ /* 0x000fe20003800200 */
[----:B------:R-:W-:Y:S01]  /*06e0*/  MOV R8, R4 ;  /* 0x0000000400087202 */ /* 0x000fe20000000f00 */
[----:B------:R-:W-:Y:S02]  /*06f0*/  IMAD.MOV.U32 R9, RZ, RZ, R5 ;  /* 0x000000ffff097224 */ /* 0x000fe400078e0005 */
[----:B------:R-:W-:Y:S02]  /*0700*/  IMAD.MOV.U32 R12, RZ, RZ, R14 ;  /* 0x000000ffff0c7224 */ /* 0x000fe400078e000e */
[----:B------:R-:W-:Y:S02]  /*0710*/  IMAD.MOV.U32 R4, RZ, RZ, R16 ;  /* 0x000000ffff047224 */ /* 0x000fe400078e0010 */
[----:B------:R-:W-:-:S04]  /*0720*/  IMAD.MOV.U32 R5, RZ, RZ, R17 ;  /* 0x000000ffff057224 */ /* 0x000fc800078e0011 */
[----:B------:R-:W-:Y:S05]  /*0730*/  @!P0 BRA `(.L_x_11) ;  /* 0x0000000000208947 */ /* 0x000fea0003800000 */
[----:B------:R-:W-:-:S10]  /*0740*/  DFMA.RM R4, R4, R12, R10 ;  /* 0x0000000c0404722b */ /* 0x000fd4000000400a */
[----:B------:R-:W-:-:S04]  /*0750*/  IADD3 R10, P0, PT, R4, 0x1, RZ ;  /* 0x00000001040a7810 */ /* 0x000fc80007f1e0ff */
[----:B------:R-:W-:-:S06]  /*0760*/  IADD3.X R11, PT, PT, RZ, R5, RZ, P0, !PT ;  /* 0x00000005ff0b7210 */ /* 0x000fcc00007fe4ff */
[----:B------:R-:W-:-:S08]  /*0770*/  DFMA.RP R8, -R4, R10, R8 ;  /* 0x0000000a0408722b */ /* 0x000fd00000008108 */
[----:B------:R-:W-:-:S06]  /*0780*/  DSETP.GT.AND P0, PT, R8, RZ, PT ;  /* 0x000000ff0800722a */ /* 0x000fcc0003f04000 */
[----:B------:R-:W-:Y:S02]  /*0790*/  FSEL R4, R10, R4, P0 ;  /* 0x000000040a047208 */ /* 0x000fe40000000000 */
[----:B------:R-:W-:Y:S01]  /*07a0*/  FSEL R5, R11, R5, P0 ;  /* 0x000000050b057208 */ /* 0x000fe20000000000 */
[----:B------:R-:W-:Y:S06]  /*07b0*/  BRA `(.L_x_12) ;  /* 0x0000000000647947 */ /* 0x000fec0003800000 */
.L_x_11:
[----:B------:R-:W-:-:S14]  /*07c0*/  DSETP.NE.AND P0, PT, R8, RZ, PT ;  /* 0x000000ff0800722a */ /* 0x000fdc0003f05000 */
[----:B------:R-:W-:Y:S05]  /*07d0*/  @!P0 BRA `(.L_x_13) ;  /* 0x0000000000588947 */ /* 0x000fea0003800000 */
[----:B------:R-:W-:-:S13]  /*07e0*/  ISETP.GE.AND P0, PT, R9, RZ, PT ;  /* 0x000000ff0900720c */ /* 0x000fda0003f06270 */
[----:B------:R-:W-:Y:S02]  /*07f0*/  @!P0 IMAD.MOV.U32 R4, RZ, RZ, 0x0 ;  /* 0x00000000ff048424 */ /* 0x000fe400078e00ff */
[----:B------:R-:W-:Y:S01]  /*0800*/  @!P0 IMAD.MOV.U32 R5, RZ, RZ, -0x80000 ;  /* 0xfff80000ff058424 */ /* 0x000fe200078e00ff */
[----:B------:R-:W-:Y:S06]  /*0810*/  @!P0 BRA `(.L_x_12) ;  /* 0x00000000004c8947 */ /* 0x000fec0003800000 */
[----:B------:R-:W-:-:S13]  /*0820*/  ISETP.GT.AND P0, PT, R9, 0x7fefffff, PT ;  /* 0x7fefffff0900780c */ /* 0x000fda0003f04270 */
[----:B------:R-:W-:Y:S05]  /*0830*/  @P0 BRA `(.L_x_13) ;  /* 0x0000000000400947 */ /* 0x000fea0003800000 */
[----:B------:R-:W-:Y:S01]  /*0840*/  DMUL R4, R8, 8.11296384146066816958e+31 ;  /* 0x4690000008047828 */ /* 0x000fe20000000000 */
[----:B------:R-:W-:Y:S01]  /*0850*/  MOV R12, 0x0 ;  /* 0x00000000000c7802 */ /* 0x000fe20000000f00 */
[----:B------:R-:W-:Y:S02]  /*0860*/  IMAD.MOV.U32 R8, RZ, RZ, RZ ;  /* 0x000000ffff087224 */ /* 0x000fe400078e00ff */
[----:B------:R-:W-:Y:S02]  /*0870*/  IMAD.MOV.U32 R13, RZ, RZ, 0x3fd80000 ;  /* 0x3fd80000ff0d7424 */ /* 0x000fe400078e00ff */
[----:B------:R-:W0:Y:S02]  /*0880*/  MUFU.RSQ64H R9, R5 ;  /* 0x0000000500097308 */ /* 0x000e240000001c00 */
[----:B0-----:R-:W-:-:S08]  /*0890*/  DMUL R10, R8, R8 ;  /* 0x00000008080a7228 */ /* 0x001fd00000000000 */
[----:B------:R-:W-:-:S08]  /*08a0*/  DFMA R10, R4, -R10, 1 ;  /* 0x3ff00000040a742b */ /* 0x000fd0000000080a */
[----:B------:R-:W-:Y:S02]  /*08b0*/  DFMA R12, R10, R12, 0.5 ;  /* 0x3fe000000a0c742b */ /* 0x000fe4000000000c */
[----:B------:R-:W-:-:S08]  /*08c0*/  DMUL R10, R8, R10 ;  /* 0x0000000a080a7228 */ /* 0x000fd00000000000 */
[----:B------:R-:W-:-:S08]  /*08d0*/  DFMA R10, R12, R10, R8 ;  /* 0x0000000a0c0a722b */ /* 0x000fd00000000008 */
[----:B------:R-:W-:Y:S02]  /*08e0*/  DMUL R8, R4, R10 ;  /* 0x0000000a04087228 */ /* 0x000fe40000000000 */
[----:B------:R-:W-:-:S06]  /*08f0*/  VIADD R11, R11, 0xfff00000 ;  /* 0xfff000000b0b7836 */ /* 0x000fcc0000000000 */
[----:B------:R-:W-:-:S08]  /*0900*/  DFMA R12, R8, -R8, R4 ;  /* 0x80000008080c722b */ /* 0x000fd00000000004 */
[----:B------:R-:W-:-:S10]  /*0910*/  DFMA R4, R10, R12, R8 ;  /* 0x0000000c0a04722b */ /* 0x000fd40000000008 */
[----:B------:R-:W-:Y:S01]  /*0920*/  VIADD R5, R5, 0xfcb00000 ;  /* 0xfcb0000005057836 */ /* 0x000fe20000000000 */
[----:B------:R-:W-:Y:S06]  /*0930*/  BRA `(.L_x_12) ;  /* 0x0000000000047947 */ /* 0x000fec0003800000 */
.L_x_13:
[----:B------:R-:W-:-:S11]  /*0940*/  DADD R4, R8, R8 ;  /* 0x0000000008047229 */ /* 0x000fd60000000008 */
.L_x_12:
[----:B------:R-:W-:Y:S05]  /*0950*/  BSYNC.RECONVERGENT B1 ;  /* 0x0000000000017941 */ /* 0x000fea0003800200 */
.L_x_10:
[----:B------:R-:W-:-:S04]  /*0960*/  MOV R3, 0x0 ;  /* 0x0000000000037802 */ /* 0x000fc80000000f00 */
[----:B------:R-:W-:Y:S05]  /*0970*/  RET.REL.NODEC R2 `(_Z10calc_distsPdS_S_i) ;  /* 0xfffffff402a07950 */ /* 0x000fea0003c3ffff */
        .type           $_Z10calc_distsPdS_S_i$__internal_accurate_pow,@function
        .size           $_Z10calc_distsPdS_S_i$__internal_accurate_pow,(.L_x_17 - $_Z10calc_distsPdS_S_i$__internal_accurate_pow)
$_Z10calc_distsPdS_S_i$__internal_accurate_pow:
[----:B------:R-:W-:Y:S01]  /*0980*/  ISETP.GT.U32.AND P0, PT, R23, 0xfffff, PT ;  /* 0x000fffff1700780c */ /* 0x000fe20003f04070 */
[----:B------:R-:W-:Y:S01]  /*0990*/  IMAD.MOV.U32 R10, RZ, RZ, R23 ;  /* 0x000000ffff0a7224 */ /* 0x000fe200078e0017 */
[----:B------:R-:W-:Y:S01]  /*09a0*/  MOV R14, 0x41ad3b5a ;  /* 0x41ad3b5a000e7802 */ /* 0x000fe20000000f00 */
[----:B------:R-:W-:Y:S01]  /*09b0*/  IMAD.MOV.U32 R12, RZ, RZ, R22 ;  /* 0x000000ffff0c7224 */ /* 0x000fe200078e0016 */
[----:B------:R-:W-:Y:S01]  /*09c0*/  UMOV UR6, 0x7d2cafe2 ;  /* 0x7d2cafe200067882 */ /* 0x000fe20000000000 */
[----:B------:R-:W-:Y:S01]  /*09d0*/  IMAD.MOV.U32 R16, RZ, RZ, RZ ;  /* 0x000000ffff107224 */ /* 0x000fe200078e00ff */
[----:B------:R-:W-:Y:S01]  /*09e0*/  UMOV UR7, 0x3eb0f5ff ;  /* 0x3eb0f5ff00077882 */ /* 0x000fe20000000000 */
[----:B------:R-:W-:Y:S01]  /*09f0*/  IMAD.MOV.U32 R15, RZ, RZ, 0x3ed0f5d2 ;  /* 0x3ed0f5d2ff0f7424 */ /* 0x000fe200078e00ff */
[----:B------:R-:W-:Y:S01]  /*0a00*/  UMOV UR8, 0x3b39803f ;  /* 0x3b39803f00087882 */ /* 0x000fe20000000000 */
[----:B------:R-:W-:-:S04]  /*0a10*/  UMOV UR9, 0x3c7abc9e ;  /* 0x3c7abc9e00097882 */ /* 0x000fc80000000000 */
[----:B------:R-:W-:-:S10]  /*0a20*/  @!P0 DMUL R8, R22, 1.80143985094819840000e+16 ;  /* 0x4350000016088828 */ /* 0x000fd40000000000 */
[----:B------:R-:W-:Y:S01]  /*0a30*/  @!P0 IMAD.MOV.U32 R10, RZ, RZ, R9 ;  /* 0x000000ffff0a8224 */ /* 0x000fe200078e0009 */
[----:B------:R-:W-:Y:S02]  /*0a40*/  @!P0 MOV R12, R8 ;  /* 0x00000008000c8202 */ /* 0x000fe40000000f00 */
[----:B------:R-:W-:Y:S02]  /*0a50*/  SHF.R.U32.HI R8, RZ, 0x14, R23 ;  /* 0x00000014ff087819 */ /* 0x000fe40000011617 */
[----:B------:R-:W-:Y:S02]  /*0a60*/  LOP3.LUT R10, R10, 0x800fffff, RZ, 0xc0, !PT ;  /* 0x800fffff0a0a7812 */ /* 0x000fe400078ec0ff */
[----:B------:R-:W-:Y:S02]  /*0a70*/  @!P0 LEA.HI R8, R9, 0xffffffca, RZ, 0xc ;  /* 0xffffffca09088811 */ /* 0x000fe400078f60ff */
[----:B------:R-:W-:Y:S02]  /*0a80*/  LOP3.LUT R13, R10, 0x3ff00000, RZ, 0xfc, !PT ;  /* 0x3ff000000a0d7812 */ /* 0x000fe400078efcff */
[----:B------:R-:W-:-:S02]  /*0a90*/  IADD3 R9, PT, PT, R8, -0x3ff, RZ ;  /* 0xfffffc0108097810 */ /* 0x000fc40007ffe0ff */
[----:B------:R-:W-:-:S13]  /*0aa0*/  ISETP.GE.U32.AND P1, PT, R13, 0x3ff6a09f, PT ;  /* 0x3ff6a09f0d00780c */ /* 0x000fda0003f26070 */
[----:B------:R-:W-:Y:S02]  /*0ab0*/  @P1 VIADD R11, R13, 0xfff00000 ;  /* 0xfff000000d0b1836 */ /* 0x000fe40000000000 */
[----:B------:R-:W-:Y:S02]  /*0ac0*/  @P1 VIADD R9, R8, 0xfffffc02 ;  /* 0xfffffc0208091836 */ /* 0x000fe40000000000 */
[----:B------:R-:W-:-:S06]  /*0ad0*/  @P1 IMAD.MOV.U32 R13, RZ, RZ, R11 ;  /* 0x000000ffff0d1224 */ /* 0x000fcc00078e000b */
[C---:B------:R-:W-:Y:S02]  /*0ae0*/  DADD R18, R12.reuse, 1 ;  /* 0x3ff000000c127429 */ /* 0x040fe40000000000 */
[----:B------:R-:W-:-:S04]  /*0af0*/  DADD R12, R12, -1 ;  /* 0xbff000000c0c7429 */ /* 0x000fc80000000000 */
[----:B------:R-:W0:Y:S02]  /*0b00*/  MUFU.RCP64H R17, R19 ;  /* 0x0000001300117308 */ /* 0x000e240000001800 */
[----:B0-----:R-:W-:-:S08]  /*0b10*/  DFMA R10, -R18, R16, 1 ;  /* 0x3ff00000120a742b */ /* 0x001fd00000000110 */
[----:B------:R-:W-:-:S08]  /*0b20*/  DFMA R10, R10, R10, R10 ;  /* 0x0000000a0a0a722b */ /* 0x000fd0000000000a */
[----:B------:R-:W-:-:S08]  /*0b30*/  DFMA R16, R16, R10, R16 ;  /* 0x0000000a1010722b */ /* 0x000fd00000000010 */
[----:B------:R-:W-:-:S08]  /*0b40*/  DMUL R10, R12, R16 ;  /* 0x000000100c0a7228 */ /* 0x000fd00000000000 */
[----:B------:R-:W-:-:S08]  /*0b50*/  DFMA R10, R12, R16, R10 ;  /* 0x000000100c0a722b */ /* 0x000fd0000000000a */
[----:B------:R-:W-:-:S08]  /*0b60*/  DMUL R24, R10, R10 ;  /* 0x0000000a0a187228 */ /* 0x000fd00000000000 */
[----:B------:R-:W-:Y:S01]  /*0b70*/  DFMA R14, R24, UR6, R14 ;  /* 0x00000006180e7c2b */ /* 0x000fe2000800000e */
[----:B------:R-:W-:Y:S01]  /*0b80*/  UMOV UR6, 0x75488a3f ;  /* 0x75488a3f00067882 */ /* 0x000fe20000000000 */
[----:B------:R-:W-:-:S06]  /*0b90*/  UMOV UR7, 0x3ef3b20a ;  /* 0x3ef3b20a00077882 */ /* 0x000fcc0000000000 */
[----:B------:R-:W-:Y:S01]  /*0ba0*/  DFMA R20, R24, R14, UR6 ;  /* 0x0000000618147e2b */ /* 0x000fe2000800000e */
[----:B------:R-:W-:Y:S01]  /*0bb0*/  UMOV UR6, 0xe4faecd5 ;  /* 0xe4faecd500067882 */ /* 0x000fe20000000000 */
[----:B------:R-:W-:Y:S01]  /*0bc0*/  UMOV UR7, 0x3f1745cd ;  /* 0x3f1745cd00077882 */ /* 0x000fe20000000000 */
[----:B------:R-:W-:-:S05]  /*0bd0*/  DADD R14, R12, -R10 ;  /* 0x000000000c0e7229 */ /* 0x000fca000000080a */
[----:B------:R-:W-:Y:S01]  /*0be0*/  DFMA R20, R24, R20, UR6 ;  /* 0x0000000618147e2b */ /* 0x000fe20008000014 */
[----:B------:R-:W-:Y:S01]  /*0bf0*/  UMOV UR6, 0x258a578b ;  /* 0x258a578b00067882 */ /* 0x000fe20000000000 */
[----:B------:R-:W-:Y:S01]  /*0c00*/  UMOV UR7, 0x3f3c71c7 ;  /* 0x3f3c71c700077882 */ /* 0x000fe20000000000 */
[----:B------:R-:W-:-:S05]  /*0c10*/  DADD R14, R14, R14 ;  /* 0x000000000e0e7229 */ /* 0x000fca000000000e */
[----:B------:R-:W-:Y:S01]  /*0c20*/  DFMA R20, R24, R20, UR6 ;  /* 0x0000000618147e2b */ /* 0x000fe20008000014 */
[----:B------:R-:W-:Y:S01]  /*0c30*/  UMOV UR6, 0x9242b910 ;  /* 0x9242b91000067882 */ /* 0x000fe20000000000 */
[----:B------:R-:W-:Y:S01]  /*0c40*/  UMOV UR7, 0x3f624924 ;  /* 0x3f62492400077882 */ /* 0x000fe20000000000 */
[----:B------:R-:W-:-:S05]  /*0c50*/  DFMA R14, R12, -R10, R14 ;  /* 0x8000000a0c0e722b */ /* 0x000fca000000000e */
[----:B------:R-:W-:Y:S01]  /*0c60*/  DFMA R20, R24, R20, UR6 ;  /* 0x0000000618147e2b */ /* 0x000fe20008000014 */
[----:B------:R-:W-:Y:S01]  /*0c70*/  UMOV UR6, 0x99999dfb ;  /* 0x99999dfb00067882 */ /* 0x000fe20000000000 */
[----:B------:R-:W-:Y:S01]  /*0c80*/  UMOV UR7, 0x3f899999 ;  /* 0x3f89999900077882 */ /* 0x000fe20000000000 */
[----:B------:R-:W-:Y:S02]  /*0c90*/  DMUL R14, R16, R14 ;  /* 0x0000000e100e7228 */ /* 0x000fe40000000000 */
[----:B------:R-:W-:-:S03]  /*0ca0*/  DMUL R16, R10, R10 ;  /* 0x0000000a0a107228 */ /* 0x000fc60000000000 */
[----:B------:R-:W-:Y:S01]  /*0cb0*/  DFMA R20, R24, R20, UR6 ;  /* 0x0000000618147e2b */ /* 0x000fe20008000014 */
[----:B------:R-:W-:Y:S01]  /*0cc0*/  UMOV UR6, 0x55555555 ;  /* 0x5555555500067882 */ /* 0x000fe20000000000 */
[----:B------:R-:W-:-:S03]  /*0cd0*/  UMOV UR7, 0x3fb55555 ;  /* 0x3fb5555500077882 */ /* 0x000fc60000000000 */
[----:B------:R-:W-:Y:S02]  /*0ce0*/  VIADD R23, R15, 0x100000 ;  /* 0x001000000f177836 */ /* 0x000fe40000000000 */
[----:B------:R-:W-:Y:S01]  /*0cf0*/  IMAD.MOV.U32 R22, RZ, RZ, R14 ;  /* 0x000000ffff167224 */ /* 0x000fe200078e000e */
[----:B------:R-:W-:-:S08]  /*0d00*/  DFMA R12, R24, R20, UR6 ;  /* 0x00000006180c7e2b */ /* 0x000fd00008000014 */
[----:B------:R-:W-:Y:S01]  /*0d10*/  DADD R18, -R12, UR6 ;  /* 0x000000060c127e29 */ /* 0x000fe20008000100 */
[----:B------:R-:W-:Y:S01]  /*0d20*/  UMOV UR6, 0xb9e7b0 ;  /* 0x00b9e7b000067882 */ /* 0x000fe20000000000 */
[----:B------:R-:W-:-:S06]  /*0d30*/  UMOV UR7, 0x3c46a4cb ;  /* 0x3c46a4cb00077882 */ /* 0x000fcc0000000000 */
[----:B------:R-:W-:Y:S02]  /*0d40*/  DFMA R18, R24, R20, R18 ;  /* 0x000000141812722b */ /* 0x000fe40000000012 */
[C---:B------:R-:W-:Y:S02]  /*0d50*/  DFMA R20, R10.reuse, R10, -R16 ;  /* 0x0000000a0a14722b */ /* 0x040fe40000000810 */
[----:B------:R-:W-:-:S04]  /*0d60*/  DMUL R24, R10, R16 ;  /* 0x000000100a187228 */ /* 0x000fc80000000000 */
[----:B------:R-:W-:Y:S01]  /*0d70*/  DADD R18, R18, -UR6 ;  /* 0x8000000612127e29 */ /* 0x000fe20008000000 */
[----:B------:R-:W-:Y:S01]  /*0d80*/  UMOV UR6, 0x80000000 ;  /* 0x8000000000067882 */ /* 0x000fe20000000000 */
[C---:B------:R-:W-:Y:S01]  /*0d90*/  DFMA R22, R10.reuse, R22, R20 ;  /* 0x000000160a16722b */ /* 0x040fe20000000014 */
[----:B------:R-:W-:Y:S01]  /*0da0*/  UMOV UR7, 0x43300000 ;  /* 0x4330000000077882 */ /* 0x000fe20000000000 */
[----:B------:R-:W-:-:S08]  /*0db0*/  DFMA R20, R10, R16, -R24 ;  /* 0x000000100a14722b */ /* 0x000fd00000000818 */
[----:B------:R-:W-:Y:S02]  /*0dc0*/  DFMA R20, R14, R16, R20 ;  /* 0x000000100e14722b */ /* 0x000fe40000000014 */
[----:B------:R-:W-:-:S06]  /*0dd0*/  DADD R16, R12, R18 ;  /* 0x000000000c107229 */ /* 0x000fcc0000000012 */
[----:B------:R-:W-:Y:S02]  /*0de0*/  DFMA R20, R10, R22, R20 ;  /* 0x000000160a14722b */ /* 0x000fe40000000014 */
[----:B------:R-:W-:Y:S02]  /*0df0*/  DADD R22, R12, -R16 ;  /* 0x000000000c167229 */ /* 0x000fe40000000810 */
[----:B------:R-:W-:-:S06]  /*0e00*/  DMUL R12, R16, R24 ;  /* 0x00000018100c7228 */ /* 0x000fcc0000000000 */
[----:B------:R-:W-:Y:S02]  /*0e10*/  DADD R22, R18, R22 ;  /* 0x0000000012167229 */ /* 0x000fe40000000016 */
[----:B------:R-:W-:-:S08]  /*0e20*/  DFMA R18, R16, R24, -R12 ;  /* 0x000000181012722b */ /* 0x000fd0000000080c */
[----:B------:R-:W-:-:S08]  /*0e30*/  DFMA R18, R16, R20, R18 ;  /* 0x000000141012722b */ /* 0x000fd00000000012 */
[----:B------:R-:W-:-:S08]  /*0e40*/  DFMA R22, R22, R24, R18 ;  /* 0x000000181616722b */ /* 0x000fd00000000012 */
[----:B------:R-:W-:-:S08]  /*0e50*/  DADD R16, R12, R22 ;  /* 0x000000000c107229 */ /* 0x000fd00000000016 */
[--C-:B------:R-:W-:Y:S02]  /*0e60*/  DADD R18, R10, R16.reuse ;  /* 0x000000000a127229 */ /* 0x100fe40000000010 */
[----:B------:R-:W-:-:S06]  /*0e70*/  DADD R12, R12, -R16 ;  /* 0x000000000c0c7229 */ /* 0x000fcc0000000810 */
[----:B------:R-:W-:Y:S02]  /*0e80*/  DADD R10, R10, -R18 ;  /* 0x000000000a0a7229 */ /* 0x000fe40000000812 */
[----:B------:R-:W-:-:S06]  /*0e90*/  DADD R12, R22, R12 ;  /* 0x00000000160c7229 */ /* 0x000fcc000000000c */
[----:B------:R-:W-:-:S08]  /*0ea0*/  DADD R10, R16, R10 ;  /* 0x00000000100a7229 */ /* 0x000fd0000000000a */
[----:B------:R-:W-:-:S08]  /*0eb0*/  DADD R10, R12, R10 ;  /* 0x000000000c0a7229 */ /* 0x000fd0000000000a */
[----:B------:R-:W-:Y:S01]  /*0ec0*/  DADD R14, R14, R10 ;  /* 0x000000000e0e7229 */ /* 0x000fe2000000000a */
[----:B------:R-:W-:Y:S01]  /*0ed0*/  LOP3.LUT R10, R9, 0x80000000, RZ, 0x3c, !PT ;  /* 0x80000000090a7812 */ /* 0x000fe200078e3cff */
[----:B------:R-:W-:-:S06]  /*0ee0*/  IMAD.MOV.U32 R11, RZ, RZ, 0x43300000 ;  /* 0x43300000ff0b7424 */ /* 0x000fcc00078e00ff */
[----:B------:R-:W-:Y:S02]  /*0ef0*/  DADD R12, R18, R14 ;  /* 0x00000000120c7229 */ /* 0x000fe4000000000e */
[----:B------:R-:W-:Y:S01]  /*0f00*/  DADD R10, R10, -UR6 ;  /* 0x800000060a0a7e29 */ /* 0x000fe20008000000 */
[----:B------:R-:W-:Y:S01]  /*0f10*/  UMOV UR6, 0xfefa39ef ;  /* 0xfefa39ef00067882 */ /* 0x000fe20000000000 */
[----:B------:R-:W-:-:S04]  /*0f20*/  UMOV UR7, 0x3fe62e42 ;  /* 0x3fe62e4200077882 */ /* 0x000fc80000000000 */
[--C-:B------:R-:W-:Y:S02]  /*0f30*/  DADD R18, R18, -R12.reuse ;  /* 0x0000000012127229 */ /* 0x100fe4000000080c */
[----:B------:R-:W-:-:S06]  /*0f40*/  DFMA R8, R10, UR6, R12 ;  /* 0x000000060a087c2b */ /* 0x000fcc000800000c */
[----:B------:R-:W-:Y:S02]  /*0f50*/  DADD R18, R14, R18 ;  /* 0x000000000e127229 */ /* 0x000fe40000000012 */
[----:B------:R-:W-:-:S08]  /*0f60*/  DFMA R16, R10, -UR6, R8 ;  /* 0x800000060a107c2b */ /* 0x000fd00008000008 */
[----:B------:R-:W-:-:S08]  /*0f70*/  DADD R16, -R12, R16 ;  /* 0x000000000c107229 */ /* 0x000fd00000000110 */
[----:B------:R-:W-:-:S08]  /*0f80*/  DADD R16, R18, -R16 ;  /* 0x0000000012107229 */ /* 0x000fd00000000810 */
[----:B------:R-:W-:-:S08]  /*0f90*/  DFMA R16, R10, UR8, R16 ;  /* 0x000000080a107c2b */ /* 0x000fd00008000010 */
[----:B------:R-:W-:-:S08]  /*0fa0*/  DADD R10, R8, R16 ;  /* 0x00000000080a7229 */ /* 0x000fd00000000010 */
[----:B------:R-:W-:Y:S02]  /*0fb0*/  DADD R8, R8, -R10 ;  /* 0x0000000008087229 */ /* 0x000fe4000000080a */
[----:B------:R-:W-:-:S06]  /*0fc0*/  DMUL R14, R10, 2 ;  /* 0x400000000a0e7828 */ /* 0x000fcc0000000000 */
[----:B------:R-:W-:Y:S02]  /*0fd0*/  DADD R16, R16, R8 ;  /* 0x0000000010107229 */ /* 0x000fe40000000008 */
[----:B------:R-:W-:Y:S01]  /*0fe0*/  DFMA R10, R10, 2, -R14 ;  /* 0x400000000a0a782b */ /* 0x000fe2000000080e */
[----:B------:R-:W-:Y:S01]  /*0ff0*/  IMAD.MOV.U32 R8, RZ, RZ, 0x652b82fe ;  /* 0x652b82feff087424 */ /* 0x000fe200078e00ff */
[----:B------:R-:W-:-:S06]  /*1000*/  MOV R9, 0x3ff71547 ;  /* 0x3ff7154700097802 */ /* 0x000fcc0000000f00 */
[----:B------:R-:W-:-:S08]  /*1010*/  DFMA R16, R16, 2, R10 ;  /* 0x400000001010782b */ /* 0x000fd0000000000a */
[----:B------:R-:W-:-:S08]  /*1020*/  DADD R10, R14, R16 ;  /* 0x000000000e0a7229 */ /* 0x000fd00000000010 */
[----:B------:R-:W-:Y:S02]  /*1030*/  DFMA R8, R10, R8, 6.75539944105574400000e+15 ;  /* 0x433800000a08742b */ /* 0x000fe40000000008 */
[----:B------:R-:W-:Y:S01]  /*1040*/  FSETP.GEU.AND P0, PT, |R11|, 4.1917929649353027344, PT ;  /* 0x4086232b0b00780b */ /* 0x000fe20003f0e200 */
[----:B------:R-:W-:-:S05]  /*1050*/  DADD R14, R14, -R10 ;  /* 0x000000000e0e7229 */ /* 0x000fca000000080a */
[----:B------:R-:W-:-:S03]  /*1060*/  DADD R12, R8, -6.75539944105574400000e+15 ;  /* 0xc3380000080c7429 */ /* 0x000fc60000000000 */
[----:B------:R-:W-:-:S05]  /*1070*/  DADD R16, R16, R14 ;  /* 0x0000000010107229 */ /* 0x000fca000000000e */
[----:B------:R-:W-:Y:S01]  /*1080*/  DFMA R18, R12, -UR6, R10 ;  /* 0x800000060c127c2b */ /* 0x000fe2000800000a */
[----:B------:R-:W-:Y:S01]  /*1090*/  UMOV UR6, 0x3b39803f ;  /* 0x3b39803f00067882 */ /* 0x000fe20000000000 */
[----:B------:R-:W-:-:S06]  /*10a0*/  UMOV UR7, 0x3c7abc9e ;  /* 0x3c7abc9e00077882 */ /* 0x000fcc0000000000 */
[----:B------:R-:W-:Y:S01]  /*10b0*/  DFMA R12, R12, -UR6, R18 ;  /* 0x800000060c0c7c2b */ /* 0x000fe20008000012 */
[----:B------:R-:W-:Y:S01]  /*10c0*/  UMOV UR6, 0x69ce2bdf ;  /* 0x69ce2bdf00067882 */ /* 0x000fe20000000000 */
[----:B------:R-:W-:Y:S01]  /*10d0*/  IMAD.MOV.U32 R18, RZ, RZ, -0x35dec16 ;  /* 0xfca213eaff127424 */ /* 0x000fe200078e00ff */
[----:B------:R-:W-:Y:S01]  /*10e0*/  UMOV UR7, 0x3e5ade15 ;  /* 0x3e5ade1500077882 */ /* 0x000fe20000000000 */
[----:B------:R-:W-:-:S06]  /*10f0*/  IMAD.MOV.U32 R19, RZ, RZ, 0x3e928af3 ;  /* 0x3e928af3ff137424 */ /* 0x000fcc00078e00ff */
[----:B------:R-:W-:Y:S01]  /*1100*/  DFMA R18, R12, UR6, R18 ;  /* 0x000000060c127c2b */ /* 0x000fe20008000012 */
[----:B------:R-:W-:Y:S01]  /*1110*/  UMOV UR6, 0x62401315 ;  /* 0x6240131500067882 */ /* 0x000fe20000000000 */
[----:B------:R-:W-:-:S06]  /*1120*/  UMOV UR7, 0x3ec71dee ;  /* 0x3ec71dee00077882 */ /* 0x000fcc0000000000 */
[----:B------:R-:W-:Y:S01]  /*1130*/  DFMA R18, R12, R18, UR6 ;  /* 0x000000060c127e2b */ /* 0x000fe20008000012 */
        /* <DEDUP_REMOVED lines=20> */
[----:B------:R-:W-:-:S08]  /*1280*/  DFMA R18, R12, R18, UR6 ;  /* 0x000000060c127e2b */ /* 0x000fd00008000012 */
[----:B------:R-:W-:-:S08]  /*1290*/  DFMA R18, R12, R18, 1 ;  /* 0x3ff000000c12742b */ /* 0x000fd00000000012 */
[----:B------:R-:W-:-:S10]  /*12a0*/  DFMA R12, R12, R18, 1 ;  /* 0x3ff000000c0c742b */ /* 0x000fd40000000012 */
[----:B------:R-:W-:Y:S01]  /*12b0*/  IMAD R15, R8, 0x100000, R13 ;  /* 0x00100000080f7824 */ /* 0x000fe200078e020d */
[----:B------:R-:W-:Y:S01]  /*12c0*/  MOV R14, R12 ;  /* 0x0000000c000e7202 */ /* 0x000fe20000000f00 */
[----:B------:R-:W-:Y:S06]  /*12d0*/  @!P0 BRA `(.L_x_14) ;  /* 0x0000000000308947 */ /* 0x000fec0003800000 */
[----:B------:R-:W-:Y:S01]  /*12e0*/  FSETP.GEU.AND P1, PT, |R11|, 4.2275390625, PT ;  /* 0x408748000b00780b */ /* 0x000fe20003f2e200 */
[C---:B------:R-:W-:Y:S02]  /*12f0*/  DADD R14, R10.reuse, +INF ;  /* 0x7ff000000a0e7429 */ /* 0x040fe40000000000 */
[----:B------:R-:W-:-:S08]  /*1300*/  DSETP.GEU.AND P0, PT, R10, RZ, PT ;  /* 0x000000ff0a00722a */ /* 0x000fd00003f0e000 */
[----:B------:R-:W-:Y:S02]  /*1310*/  FSEL R14, R14, RZ, P0 ;  /* 0x000000ff0e0e7208 */ /* 0x000fe40000000000 */
[----:B------:R-:W-:Y:S02]  /*1320*/  @!P1 LEA.HI R9, R8, R8, RZ, 0x1 ;  /* 0x0000000808099211 */ /* 0x000fe400078f08ff */
[----:B------:R-:W-:Y:S02]  /*1330*/  FSEL R15, R15, RZ, P0 ;  /* 0x000000ff0f0f7208 */ /* 0x000fe40000000000 */
[----:B------:R-:W-:-:S05]  /*1340*/  @!P1 SHF.R.S32.HI R9, RZ, 0x1, R9 ;  /* 0x00000001ff099819 */ /* 0x000fca0000011409 */
[----:B------:R-:W-:Y:S02]  /*1350*/  @!P1 IMAD.IADD R8, R8, 0x1, -R9 ;  /* 0x0000000108089824 */ /* 0x000fe400078e0a09 */
[----:B------:R-:W-:-:S03]  /*1360*/  @!P1 IMAD R13, R9, 0x100000, R13 ;  /* 0x00100000090d9824 */ /* 0x000fc600078e020d */
[----:B------:R-:W-:Y:S01]  /*1370*/  @!P1 LEA R9, R8, 0x3ff00000, 0x14 ;  /* 0x3ff0000008099811 */ /* 0x000fe200078ea0ff */
[----:B------:R-:W-:-:S06]  /*1380*/  @!P1 IMAD.MOV.U32 R8, RZ, RZ, RZ ;  /* 0x000000ffff089224 */ /* 0x000fcc00078e00ff */
[----:B------:R-:W-:-:S11]  /*1390*/  @!P1 DMUL R14, R12, R8 ;  /* 0x000000080c0e9228 */ /* 0x000fd60000000000 */
.L_x_14:
[----:B------:R-:W-:Y:S01]  /*13a0*/  DFMA R16, R16, R14, R14 ;  /* 0x0000000e1010722b */ /* 0x000fe2000000000e */
[----:B------:R-:W-:Y:S01]  /*13b0*/  MOV R10, R26 ;  /* 0x0000001a000a7202 */ /* 0x000fe20000000f00 */
[----:B------:R-:W-:Y:S01]  /*13c0*/  DSETP.NEU.AND P0, PT, |R14|, +INF , PT ;  /* 0x7ff000000e00742a */ /* 0x000fe20003f0d200 */
[----:B------:R-:W-:-:S07]  /*13d0*/  IMAD.MOV.U32 R11, RZ, RZ, 0x0 ;  /* 0x00000000ff0b7424 */ /* 0x000fce00078e00ff */
[----:B------:R-:W-:Y:S02]  /*13e0*/  FSEL R8, R14, R16, !P0 ;  /* 0x000000100e087208 */ /* 0x000fe40004000000 */
[----:B------:R-:W-:Y:S01]  /*13f0*/  FSEL R9, R15, R17, !P0 ;  /* 0x000000110f097208 */ /* 0x000fe20004000000 */
[----:B------:R-:W-:Y:S06]  /*1400*/  RET.REL.NODEC R10 `(_Z10calc_distsPdS_S_i) ;  /* 0xffffffe80afc7950 */ /* 0x000fec0003c3ffff */
.L_x_15:
        /* <DEDUP_REMOVED lines=15> */
.L_x_17:


//--------------------- .nv.global.init           --------------------------
	.section	.nv.global.init,"aw",@progbits
.nv.global.init:
	.type		$str,@object
	.size		$str,(.L_43 - $str)
$str:
        /*0000*/ 	.byte	0x25, 0x66, 0x20, 0x00
.L_43:


//--------------------- .nv.shared.reserved.0     --------------------------
	.section	.nv.shared.reserved.0,"aw",@nobits
	.weak		__nv_reservedSMEM_offset_0_alias
	.size		__nv_reservedSMEM_offset_0_alias, 0, 64
	.other		__nv_reservedSMEM_offset_0_alias,@"STO_CUDA_RESERVED_SHARED STV_DEFAULT"
__nv_reservedSMEM_offset_0_alias:
	.zero		0
	.zero		64


//--------------------- .nv.global                --------------------------
	.section	.nv.global,"aw",@nobits
.nv.global:
	.type		_ZN34_INTERNAL_38a29c70_4_k_cu_66dce0976thrust24THRUST_300001_SM_1000_NS3seqE,@object
	.size		_ZN34_INTERNAL_38a29c70_4_k_cu_66dce0976thrust24THRUST_300001_SM_1000_NS3seqE,(_ZN34_INTERNAL_38a29c70_4_k_cu_66dce0974cuda3std3__48in_placeE - _ZN34_INTERNAL_38a29c70_4_k_cu_66dce0976thrust24THRUST_300001_SM_1000_NS3seqE)
_ZN34_INTERNAL_38a29c70_4_k_cu_66dce0976thrust24THRUST_300001_SM_1000_NS3seqE:
	.zero		1
	.type		_ZN34_INTERNAL_38a29c70_4_k_cu_66dce0974cuda3std3__48in_placeE,@object
	.size		_ZN34_INTERNAL_38a29c70_4_k_cu_66dce0974cuda3std3__48in_placeE,(_ZN34_INTERNAL_38a29c70_4_k_cu_66dce0974cuda3std6ranges3__45__cpo4sizeE - _ZN34_INTERNAL_38a29c70_4_k_cu_66dce0974cuda3std3__48in_placeE)
_ZN34_INTERNAL_38a29c70_4_k_cu_66dce0974cuda3std3__48in_placeE:
	.zero		1
	.type		_ZN34_INTERNAL_38a29c70_4_k_cu_66dce0974cuda3std6ranges3__45__cpo4sizeE,@object
	.size		_ZN34_INTERNAL_38a29c70_4_k_cu_66dce0974cuda3std6ranges3__45__cpo4sizeE,(_ZN34_INTERNAL_38a29c70_4_k_cu_66dce0976thrust24THRUST_300001_SM_1000_NS12placeholders2_3E - _ZN34_INTERNAL_38a29c70_4_k_cu_66dce0974cuda3std6ranges3__45__cpo4sizeE)
_ZN34_INTERNAL_38a29c70_4_k_cu_66dce0974cuda3std6ranges3__45__cpo4sizeE:
	.zero		1
	.type		_ZN34_INTERNAL_38a29c70_4_k_cu_66dce0976thrust24THRUST_300001_SM_1000_NS12placeholders2_3E,@object
	.size		_ZN34_INTERNAL_38a29c70_4_k_cu_66dce0976thrust24THRUST_300001_SM_1000_NS12placeholders2_3E,(_ZN34_INTERNAL_38a29c70_4_k_cu_66dce0974cuda3std3__45__cpo6cbeginE - _ZN34_INTERNAL_38a29c70_4_k_cu_66dce0976thrust24THRUST_300001_SM_1000_NS12placeholders2_3E)
_ZN34_INTERNAL_38a29c70_4_k_cu_66dce0976thrust24THRUST_300001_SM_1000_NS12placeholders2_3E:
	.zero		1
	.type		_ZN34_INTERNAL_38a29c70_4_k_cu_66dce0974cuda3std3__45__cpo6cbeginE,@object
	.size		_ZN34_INTERNAL_38a29c70_4_k_cu_66dce0974cuda3std3__45__cpo6cbeginE,(_ZN34_INTERNAL_38a29c70_4_k_cu_66dce0974cuda3std6ranges3__45__cpo6cbeginE - _ZN34_INTERNAL_38a29c70_4_k_cu_66dce0974cuda3std3__45__cpo6cbeginE)
_ZN34_INTERNAL_38a29c70_4_k_cu_66dce0974cuda3std3__45__cpo6cbeginE:
	.zero		1
	.type		_ZN34_INTERNAL_38a29c70_4_k_cu_66dce0974cuda3std6ranges3__45__cpo6cbeginE,@object
	.size		_ZN34_INTERNAL_38a29c70_4_k_cu_66dce0974cuda3std6ranges3__45__cpo6cbeginE,(_ZN34_INTERNAL_38a29c70_4_k_cu_66dce0976thrust24THRUST_300001_SM_1000_NS12placeholders2_7E - _ZN34_INTERNAL_38a29c70_4_k_cu_66dce0974cuda3std6ranges3__45__cpo6cbeginE)
_ZN34_INTERNAL_38a29c70_4_k_cu_66dce0974cuda3std6ranges3__45__cpo6cbeginE:
	.zero		1
	.type		_ZN34_INTERNAL_38a29c70_4_k_cu_66dce0976thrust24THRUST_300001_SM_1000_NS12placeholders2_7E,@object
	.size		_ZN34_INTERNAL_38a29c70_4_k_cu_66dce0976thrust24THRUST_300001_SM_1000_NS12placeholders2_7E,(_ZN34_INTERNAL_38a29c70_4_k_cu_66dce0974cuda3std3__45__cpo7crbeginE - _ZN34_INTERNAL_38a29c70_4_k_cu_66dce0976thrust24THRUST_300001_SM_1000_NS12placeholders2_7E)
_ZN34_INTERNAL_38a29c70_4_k_cu_66dce0976thrust24THRUST_300001_SM_1000_NS12placeholders2_7E:
	.zero		1
	.type		_ZN34_INTERNAL_38a29c70_4_k_cu_66dce0974cuda3std3__45__cpo7crbeginE,@object
	.size		_ZN34_INTERNAL_38a29c70_4_k_cu_66dce0974cuda3std3__45__cpo7crbeginE,(_ZN34_INTERNAL_38a29c70_4_k_cu_66dce0974cuda3std6ranges3__45__cpo4nextE - _ZN34_INTERNAL_38a29c70_4_k_cu_66dce0974cuda3std3__45__cpo7crbeginE)
_ZN34_INTERNAL_38a29c70_4_k_cu_66dce0974cuda3std3__45__cpo7crbeginE:
	.zero		1
	.type		_ZN34_INTERNAL_38a29c70_4_k_cu_66dce0974cuda3std6ranges3__45__cpo4nextE,@object
	.size		_ZN34_INTERNAL_38a29c70_4_k_cu_66dce0974cuda3std6ranges3__45__cpo4nextE,(_ZN34_INTERNAL_38a29c70_4_k_cu_66dce0974cuda3std6ranges3__45__cpo4swapE - _ZN34_INTERNAL_38a29c70_4_k_cu_66dce0974cuda3std6ranges3__45__cpo4nextE)
_ZN34_INTERNAL_38a29c70_4_k_cu_66dce0974cuda3std6ranges3__45__cpo4nextE:
	.zero		1
	.type		_ZN34_INTERNAL_38a29c70_4_k_cu_66dce0974cuda3std6ranges3__45__cpo4swapE,@object
	.size		_ZN34_INTERNAL_38a29c70_4_k_cu_66dce0974cuda3std6ranges3__45__cpo4swapE,(_ZN34_INTERNAL_38a29c70_4_k_cu_66dce0976thrust24THRUST_300001_SM_1000_NS8cuda_cub10par_nosyncE - _ZN34_INTERNAL_38a29c70_4_k_cu_66dce0974cuda3std6ranges3__45__cpo4swapE)
_ZN34_INTERNAL_38a29c70_4_k_cu_66dce0974cuda3std6ranges3__45__cpo4swapE:
	.zero		1
	.type		_ZN34_INTERNAL_38a29c70_4_k_cu_66dce0976thrust24THRUST_300001_SM_1000_NS8cuda_cub10par_nosyncE,@object
	.size		_ZN34_INTERNAL_38a29c70_4_k_cu_66dce0976thrust24THRUST_300001_SM_1000_NS8cuda_cub10par_nosyncE,(_ZN34_INTERNAL_38a29c70_4_k_cu_66dce0976thrust24THRUST_300001_SM_1000_NS12placeholders2_9E - _ZN34_INTERNAL_38a29c70_4_k_cu_66dce0976thrust24THRUST_300001_SM_1000_NS8cuda_cub10par_nosyncE)
_ZN34_INTERNAL_38a29c70_4_k_cu_66dce0976thrust24THRUST_300001_SM_1000_NS8cuda_cub10par_nosyncE:
	.zero		1
	.type		_ZN34_INTERNAL_38a29c70_4_k_cu_66dce0976thrust24THRUST_300001_SM_1000_NS12placeholders2_9E,@object
	.size		_ZN34_INTERNAL_38a29c70_4_k_cu_66dce0976thrust24THRUST_300001_SM_1000_NS12placeholders2_9E,(_ZN34_INTERNAL_38a29c70_4_k_cu_66dce0974cuda3std3__436_GLOBAL__N__38a29c70_4_k_cu_66dce0976ignoreE - _ZN34_INTERNAL_38a29c70_4_k_cu_66dce0976thrust24THRUST_300001_SM_1000_NS12placeholders2_9E)
_ZN34_INTERNAL_38a29c70_4_k_cu_66dce0976thrust24THRUST_300001_SM_1000_NS12placeholders2_9E:
	.zero		1
	.type		_ZN34_INTERNAL_38a29c70_4_k_cu_66dce0974cuda3std3__436_GLOBAL__N__38a29c70_4_k_cu_66dce0976ignoreE,@object
	.size		_ZN34_INTERNAL_38a29c70_4_k_cu_66dce0974cuda3std3__436_GLOBAL__N__38a29c70_4_k_cu_66dce0976ignoreE,(_ZN34_INTERNAL_38a29c70_4_k_cu_66dce0974cuda3std6ranges3__45__cpo4dataE - _ZN34_INTERNAL_38a29c70_4_k_cu_66dce0974cuda3std3__436_GLOBAL__N__38a29c70_4_k_cu_66dce0976ignoreE)
_ZN34_INTERNAL_38a29c70_4_k_cu_66dce0974cuda3std3__436_GLOBAL__N__38a29c70_4_k_cu_66dce0976ignoreE:
	.zero		1
	.type		_ZN34_INTERNAL_38a29c70_4_k_cu_66dce0974cuda3std6ranges3__45__cpo4dataE,@object
	.size		_ZN34_INTERNAL_38a29c70_4_k_cu_66dce0974cuda3std6ranges3__45__cpo4dataE,(_ZN34_INTERNAL_38a29c70_4_k_cu_66dce0976thrust24THRUST_300001_SM_1000_NS12placeholders2_1E - _ZN34_INTERNAL_38a29c70_4_k_cu_66dce0974cuda3std6ranges3__45__cpo4dataE)
_ZN34_INTERNAL_38a29c70_4_k_cu_66dce0974cuda3std6ranges3__45__cpo4dataE:
	.zero		1
	.type		_ZN34_INTERNAL_38a29c70_4_k_cu_66dce0976thrust24THRUST_300001_SM_1000_NS12placeholders2_1E,@object
	.size		_ZN34_INTERNAL_38a29c70_4_k_cu_66dce0976thrust24THRUST_300001_SM_1000_NS12placeholders2_1E,(_ZN34_INTERNAL_38a29c70_4_k_cu_66dce0974cuda3std3__45__cpo5beginE - _ZN34_INTERNAL_38a29c70_4_k_cu_66dce0976thrust24THRUST_300001_SM_1000_NS12placeholders2_1E)
_ZN34_INTERNAL_38a29c70_4_k_cu_66dce0976thrust24THRUST_300001_SM_1000_NS12placeholders2_1E:
	.zero		1
	.type		_ZN34_INTERNAL_38a29c70_4_k_cu_66dce0974cuda3std3__45__cpo5beginE,@object
	.size		_ZN34_INTERNAL_38a29c70_4_k_cu_66dce0974cuda3std3__45__cpo5beginE,(_ZN34_INTERNAL_38a29c70_4_k_cu_66dce0974cuda3std6ranges3__45__cpo5beginE - _ZN34_INTERNAL_38a29c70_4_k_cu_66dce0974cuda3std3__45__cpo5beginE)
_ZN34_INTERNAL_38a29c70_4_k_cu_66dce0974cuda3std3__45__cpo5beginE:
	.zero		1
	.type		_ZN34_INTERNAL_38a29c70_4_k_cu_66dce0974cuda3std6ranges3__45__cpo5beginE,@object
	.size		_ZN34_INTERNAL_38a29c70_4_k_cu_66dce0974cuda3std6ranges3__45__cpo5beginE,(_ZN34_INTERNAL_38a29c70_4_k_cu_66dce0976thrust24THRUST_300001_SM_1000_NS12placeholders2_5E - _ZN34_INTERNAL_38a29c70_4_k_cu_66dce0974cuda3std6ranges3__45__cpo5beginE)
_ZN34_INTERNAL_38a29c70_4_k_cu_66dce0974cuda3std6ranges3__45__cpo5beginE:
	.zero		1
	.type		_ZN34_INTERNAL_38a29c70_4_k_cu_66dce0976thrust24THRUST_300001_SM_1000_NS12placeholders2_5E,@object
	.size		_ZN34_INTERNAL_38a29c70_4_k_cu_66dce0976thrust24THRUST_300001_SM_1000_NS12placeholders2_5E,(_ZN34_INTERNAL_38a29c70_4_k_cu_66dce0974cuda3std3__45__cpo6rbeginE - _ZN34_INTERNAL_38a29c70_4_k_cu_66dce0976thrust24THRUST_300001_SM_1000_NS12placeholders2_5E)
_ZN34_INTERNAL_38a29c70_4_k_cu_66dce0976thrust24THRUST_300001_SM_1000_NS12placeholders2_5E:
	.zero		1
	.type		_ZN34_INTERNAL_38a29c70_4_k_cu_66dce0974cuda3std3__45__cpo6rbeginE,@object
	.size		_ZN34_INTERNAL_38a29c70_4_k_cu_66dce0974cuda3std3__45__cpo6rbeginE,(_ZN34_INTERNAL_38a29c70_4_k_cu_66dce0974cuda3std6ranges3__45__cpo7advanceE - _ZN34_INTERNAL_38a29c70_4_k_cu_66dce0974cuda3std3__45__cpo6rbeginE)
_ZN34_INTERNAL_38a29c70_4_k_cu_66dce0974cuda3std3__45__cpo6rbeginE:
	.zero		1
	.type		_ZN34_INTERNAL_38a29c70_4_k_cu_66dce0974cuda3std6ranges3__45__cpo7advanceE,@object
	.size		_ZN34_INTERNAL_38a29c70_4_k_cu_66dce0974cuda3std6ranges3__45__cpo7advanceE,(_ZN34_INTERNAL_38a29c70_4_k_cu_66dce0974cuda3std3__47nulloptE - _ZN34_INTERNAL_38a29c70_4_k_cu_66dce0974cuda3std6ranges3__45__cpo7advanceE)
_ZN34_INTERNAL_38a29c70_4_k_cu_66dce0974cuda3std6ranges3__45__cpo7advanceE:
	.zero		1
	.type		_ZN34_INTERNAL_38a29c70_4_k_cu_66dce0974cuda3std3__47nulloptE,@object
	.size		_ZN34_INTERNAL_38a29c70_4_k_cu_66dce0974cuda3std3__47nulloptE,(_ZN34_INTERNAL_38a29c70_4_k_cu_66dce0974cuda3std6ranges3__45__cpo8distanceE - _ZN34_INTERNAL_38a29c70_4_k_cu_66dce0974cuda3std3__47nulloptE)
_ZN34_INTERNAL_38a29c70_4_k_cu_66dce0974cuda3std3__47nulloptE:
	.zero		1
	.type		_ZN34_INTERNAL_38a29c70_4_k_cu_66dce0974cuda3std6ranges3__45__cpo8distanceE,@object
	.size		_ZN34_INTERNAL_38a29c70_4_k_cu_66dce0974cuda3std6ranges3__45__cpo8distanceE,(_ZN34_INTERNAL_38a29c70_4_k_cu_66dce0976thrust24THRUST_300001_SM_1000_NS12placeholders3_10E - _ZN34_INTERNAL_38a29c70_4_k_cu_66dce0974cuda3std6ranges3__45__cpo8distanceE)
_ZN34_INTERNAL_38a29c70_4_k_cu_66dce0974cuda3std6ranges3__45__cpo8distanceE:
	.zero		1
	.type		_ZN34_INTERNAL_38a29c70_4_k_cu_66dce0976thrust24THRUST_300001_SM_1000_NS12placeholders3_10E,@object
	.size		_ZN34_INTERNAL_38a29c70_4_k_cu_66dce0976thrust24THRUST_300001_SM_1000_NS12placeholders3_10E,(_ZN34_INTERNAL_38a29c70_4_k_cu_66dce0974cuda3std3__419piecewise_constructE - _ZN34_INTERNAL_38a29c70_4_k_cu_66dce0976thrust24THRUST_300001_SM_1000_NS12placeholders3_10E)
_ZN34_INTERNAL_38a29c70_4_k_cu_66dce0976thrust24THRUST_300001_SM_1000_NS12placeholders3_10E:
	.zero		1
	.type		_ZN34_INTERNAL_38a29c70_4_k_cu_66dce0974cuda3std3__419piecewise_constructE,@object
	.size		_ZN34_INTERNAL_38a29c70_4_k_cu_66dce0974cuda3std3__419piecewise_constructE,(_ZN34_INTERNAL_38a29c70_4_k_cu_66dce0974cuda3std6ranges3__45__cpo5cdataE - _ZN34_INTERNAL_38a29c70_4_k_cu_66dce0974cuda3std3__419piecewise_constructE)
_ZN34_INTERNAL_38a29c70_4_k_cu_66dce0974cuda3std3__419piecewise_constructE:
	.zero		1
	.type		_ZN34_INTERNAL_38a29c70_4_k_cu_66dce0974cuda3std6ranges3__45__cpo5cdataE,@object
	.size		_ZN34_INTERNAL_38a29c70_4_k_cu_66dce0974cuda3std6ranges3__45__cpo5cdataE,(_ZN34_INTERNAL_38a29c70_4_k_cu_66dce0976thrust24THRUST_300001_SM_1000_NS12placeholders2_2E - _ZN34_INTERNAL_38a29c70_4_k_cu_66dce0974cuda3std6ranges3__45__cpo5cdataE)
_ZN34_INTERNAL_38a29c70_4_k_cu_66dce0974cuda3std6ranges3__45__cpo5cdataE:
	.zero		1
	.type		_ZN34_INTERNAL_38a29c70_4_k_cu_66dce0976thrust24THRUST_300001_SM_1000_NS12placeholders2_2E,@object
	.size		_ZN34_INTERNAL_38a29c70_4_k_cu_66dce0976thrust24THRUST_300001_SM_1000_NS12placeholders2_2E,(_ZN34_INTERNAL_38a29c70_4_k_cu_66dce0974cuda3std3__45__cpo3endE - _ZN34_INTERNAL_38a29c70_4_k_cu_66dce0976thrust24THRUST_300001_SM_1000_NS12placeholders2_2E)
_ZN34_INTERNAL_38a29c70_4_k_cu_66dce0976thrust24THRUST_300001_SM_1000_NS12placeholders2_2E:
	.zero		1
	.type		_ZN34_INTERNAL_38a29c70_4_k_cu_66dce0974cuda3std3__45__cpo3endE,@object
	.size		_ZN34_INTERNAL_38a29c70_4_k_cu_66dce0974cuda3std3__45__cpo3endE,(_ZN34_INTERNAL_38a29c70_4_k_cu_66dce0974cuda3std6ranges3__45__cpo3endE - _ZN34_INTERNAL_38a29c70_4_k_cu_66dce0974cuda3std3__45__cpo3endE)
_ZN34_INTERNAL_38a29c70_4_k_cu_66dce0974cuda3std3__45__cpo3endE:
	.zero		1
	.type		_ZN34_INTERNAL_38a29c70_4_k_cu_66dce0974cuda3std6ranges3__45__cpo3endE,@object
	.size		_ZN34_INTERNAL_38a29c70_4_k_cu_66dce0974cuda3std6ranges3__45__cpo3endE,(_ZN34_INTERNAL_38a29c70_4_k_cu_66dce0976thrust24THRUST_300001_SM_1000_NS12placeholders2_6E - _ZN34_INTERNAL_38a29c70_4_k_cu_66dce0974cuda3std6ranges3__45__cpo3endE)
_ZN34_INTERNAL_38a29c70_4_k_cu_66dce0974cuda3std6ranges3__45__cpo3endE:
	.zero		1
	.type		_ZN34_INTERNAL_38a29c70_4_k_cu_66dce0976thrust24THRUST_300001_SM_1000_NS12placeholders2_6E,@object
	.size		_ZN34_INTERNAL_38a29c70_4_k_cu_66dce0976thrust24THRUST_300001_SM_1000_NS12placeholders2_6E,(_ZN34_INTERNAL_38a29c70_4_k_cu_66dce0974cuda3std3__45__cpo4rendE - _ZN34_INTERNAL_38a29c70_4_k_cu_66dce0976thrust24THRUST_300001_SM_1000_NS12placeholders2_6E)
_ZN34_INTERNAL_38a29c70_4_k_cu_66dce0976thrust24THRUST_300001_SM_1000_NS12placeholders2_6E:
	.zero		1
	.type		_ZN34_INTERNAL_38a29c70_4_k_cu_66dce0974cuda3std3__45__cpo4rendE,@object
	.size		_ZN34_INTERNAL_38a29c70_4_k_cu_66dce0974cuda3std3__45__cpo4rendE,(_ZN34_INTERNAL_38a29c70_4_k_cu_66dce0974cuda3std6ranges3__45__cpo9iter_swapE - _ZN34_INTERNAL_38a29c70_4_k_cu_66dce0974cuda3std3__45__cpo4rendE)
_ZN34_INTERNAL_38a29c70_4_k_cu_66dce0974cuda3std3__45__cpo4rendE:
	.zero		1
	.type		_ZN34_INTERNAL_38a29c70_4_k_cu_66dce0974cuda3std6ranges3__45__cpo9iter_swapE,@object
	.size		_ZN34_INTERNAL_38a29c70_4_k_cu_66dce0974cuda3std6ranges3__45__cpo9iter_swapE,(_ZN34_INTERNAL_38a29c70_4_k_cu_66dce0974cuda3std3__48unexpectE - _ZN34_INTERNAL_38a29c70_4_k_cu_66dce0974cuda3std6ranges3__45__cpo9iter_swapE)
_ZN34_INTERNAL_38a29c70_4_k_cu_66dce0974cuda3std6ranges3__45__cpo9iter_swapE:
	.zero		1
	.type		_ZN34_INTERNAL_38a29c70_4_k_cu_66dce0974cuda3std3__48unexpectE,@object
	.size		_ZN34_INTERNAL_38a29c70_4_k_cu_66dce0974cuda3std3__48unexpectE,(_ZN34_INTERNAL_38a29c70_4_k_cu_66dce0976thrust24THRUST_300001_SM_1000_NS8cuda_cub3parE - _ZN34_INTERNAL_38a29c70_4_k_cu_66dce0974cuda3std3__48unexpectE)
_ZN34_INTERNAL_38a29c70_4_k_cu_66dce0974cuda3std3__48unexpectE:
	.zero		1
	.type		_ZN34_INTERNAL_38a29c70_4_k_cu_66dce0976thrust24THRUST_300001_SM_1000_NS8cuda_cub3parE,@object
	.size		_ZN34_INTERNAL_38a29c70_4_k_cu_66dce0976thrust24THRUST_300001_SM_1000_NS8cuda_cub3parE,(_ZN34_INTERNAL_38a29c70_4_k_cu_66dce0976thrust24THRUST_300001_SM_1000_NS12placeholders2_4E - _ZN34_INTERNAL_38a29c70_4_k_cu_66dce0976thrust24THRUST_300001_SM_1000_NS8cuda_cub3parE)
_ZN34_INTERNAL_38a29c70_4_k_cu_66dce0976thrust24THRUST_300001_SM_1000_NS8cuda_cub3parE:
	.zero		1
	.type		_ZN34_INTERNAL_38a29c70_4_k_cu_66dce0976thrust24THRUST_300001_SM_1000_NS12placeholders2_4E,@object
	.size		_ZN34_INTERNAL_38a29c70_4_k_cu_66dce0976thrust24THRUST_300001_SM_1000_NS12placeholders2_4E,(_ZN34_INTERNAL_38a29c70_4_k_cu_66dce0974cuda3std3__45__cpo4cendE - _ZN34_INTERNAL_38a29c70_4_k_cu_66dce0976thrust24THRUST_300001_SM_1000_NS12placeholders2_4E)
_ZN34_INTERNAL_38a29c70_4_k_cu_66dce0976thrust24THRUST_300001_SM_1000_NS12placeholders2_4E:
	.zero		1
	.type		_ZN34_INTERNAL_38a29c70_4_k_cu_66dce0974cuda3std3__45__cpo4cendE,@object
	.size		_ZN34_INTERNAL_38a29c70_4_k_cu_66dce0974cuda3std3__45__cpo4cendE,(_ZN34_INTERNAL_38a29c70_4_k_cu_66dce0974cuda3std6ranges3__45__cpo4cendE - _ZN34_INTERNAL_38a29c70_4_k_cu_66dce0974cuda3std3__45__cpo4cendE)
_ZN34_INTERNAL_38a29c70_4_k_cu_66dce0974cuda3std3__45__cpo4cendE:
	.zero		1
	.type		_ZN34_INTERNAL_38a29c70_4_k_cu_66dce0974cuda3std6ranges3__45__cpo4cendE,@object
	.size		_ZN34_INTERNAL_38a29c70_4_k_cu_66dce0974cuda3std6ranges3__45__cpo4cendE,(_ZN34_INTERNAL_38a29c70_4_k_cu_66dce0974cuda3std3__420unreachable_sentinelE - _ZN34_INTERNAL_38a29c70_4_k_cu_66dce0974cuda3std6ranges3__45__cpo4cendE)
_ZN34_INTERNAL_38a29c70_4_k_cu_66dce0974cuda3std6ranges3__45__cpo4cendE:
	.zero		1
	.type		_ZN34_INTERNAL_38a29c70_4_k_cu_66dce0974cuda3std3__420unreachable_sentinelE,@object
	.size		_ZN34_INTERNAL_38a29c70_4_k_cu_66dce0974cuda3std3__420unreachable_sentinelE,(_ZN34_INTERNAL_38a29c70_4_k_cu_66dce0974cuda3std6ranges3__45__cpo5ssizeE - _ZN34_INTERNAL_38a29c70_4_k_cu_66dce0974cuda3std3__420unreachable_sentinelE)
_ZN34_INTERNAL_38a29c70_4_k_cu_66dce0974cuda3std3__420unreachable_sentinelE:
	.zero		1
	.type		_ZN34_INTERNAL_38a29c70_4_k_cu_66dce0974cuda3std6ranges3__45__cpo5ssizeE,@object
	.size		_ZN34_INTERNAL_38a29c70_4_k_cu_66dce0974cuda3std6ranges3__45__cpo5ssizeE,(_ZN34_INTERNAL_38a29c70_4_k_cu_66dce0976thrust24THRUST_300001_SM_1000_NS12placeholders2_8E - _ZN34_INTERNAL_38a29c70_4_k_cu_66dce0974cuda3std6ranges3__45__cpo5ssizeE)
_ZN34_INTERNAL_38a29c70_4_k_cu_66dce0974cuda3std6ranges3__45__cpo5ssizeE:
	.zero		1
	.type		_ZN34_INTERNAL_38a29c70_4_k_cu_66dce0976thrust24THRUST_300001_SM_1000_NS12placeholders2_8E,@object
	.size		_ZN34_INTERNAL_38a29c70_4_k_cu_66dce0976thrust24THRUST_300001_SM_1000_NS12placeholders2_8E,(_ZN34_INTERNAL_38a29c70_4_k_cu_66dce0974cuda3std3__45__cpo5crendE - _ZN34_INTERNAL_38a29c70_4_k_cu_66dce0976thrust24THRUST_300001_SM_1000_NS12placeholders2_8E)
_ZN34_INTERNAL_38a29c70_4_k_cu_66dce0976thrust24THRUST_300001_SM_1000_NS12placeholders2_8E:
	.zero		1
	.type		_ZN34_INTERNAL_38a29c70_4_k_cu_66dce0974cuda3std3__45__cpo5crendE,@object
	.size		_ZN34_INTERNAL_38a29c70_4_k_cu_66dce0974cuda3std3__45__cpo5crendE,(_ZN34_INTERNAL_38a29c70_4_k_cu_66dce0974cuda3std6ranges3__45__cpo4prevE - _ZN34_INTERNAL_38a29c70_4_k_cu_66dce0974cuda3std3__45__cpo5crendE)
_ZN34_INTERNAL_38a29c70_4_k_cu_66dce0974cuda3std3__45__cpo5crendE:
	.zero		1
	.type		_ZN34_INTERNAL_38a29c70_4_k_cu_66dce0974cuda3std6ranges3__45__cpo4prevE,@object
	.size		_ZN34_INTERNAL_38a29c70_4_k_cu_66dce0974cuda3std6ranges3__45__cpo4prevE,(_ZN34_INTERNAL_38a29c70_4_k_cu_66dce0974cuda3std6ranges3__45__cpo9iter_moveE - _ZN34_INTERNAL_38a29c70_4_k_cu_66dce0974cuda3std6ranges3__45__cpo4prevE)
_ZN34_INTERNAL_38a29c70_4_k_cu_66dce0974cuda3std6ranges3__45__cpo4prevE:
	.zero		1
	.type		_ZN34_INTERNAL_38a29c70_4_k_cu_66dce0974cuda3std6ranges3__45__cpo9iter_moveE,@object
	.size		_ZN34_INTERNAL_38a29c70_4_k_cu_66dce0974cuda3std6ranges3__45__cpo9iter_moveE,(_ZN34_INTERNAL_38a29c70_4_k_cu_66dce0976thrust24THRUST_300001_SM_1000_NS6system6detail10sequential3seqE - _ZN34_INTERNAL_38a29c70_4_k_cu_66dce0974cuda3std6ranges3__45__cpo9iter_moveE)
_ZN34_INTERNAL_38a29c70_4_k_cu_66dce0974cuda3std6ranges3__45__cpo9iter_moveE:
	.zero		1
	.type		_ZN34_INTERNAL_38a29c70_4_k_cu_66dce0976thrust24THRUST_300001_SM_1000_NS6system6detail10sequential3seqE,@object
	.size		_ZN34_INTERNAL_38a29c70_4_k_cu_66dce0976thrust24THRUST_300001_SM_1000_NS6system6detail10sequential3seqE,(.L_31 - _ZN34_INTERNAL_38a29c70_4_k_cu_66dce0976thrust24THRUST_300001_SM_1000_NS6system6detail10sequential3seqE)
_ZN34_INTERNAL_38a29c70_4_k_cu_66dce0976thrust24THRUST_300001_SM_1000_NS6system6detail10sequential3seqE:
	.zero		1
.L_31:


//--------------------- .nv.constant0._ZN3cub18CUB_300001_SM_10006detail11EmptyKernelIvEEvv --------------------------
	.section	.nv.constant0._ZN3cub18CUB_300001_SM_10006detail11EmptyKernelIvEEvv,"a",@progbits
	.sectionflags	@""
	.align	4
.nv.constant0._ZN3cub18CUB_300001_SM_10006detail11EmptyKernelIvEEvv:
	.zero		896


//--------------------- .nv.constant0._Z10calc_distsPdS_S_i --------------------------
	.section	.nv.constant0._Z10calc_distsPdS_S_i,"a",@progbits
	.sectionflags	@""
	.align	4
.nv.constant0._Z10calc_distsPdS_S_i:
	.zero		924


//--------------------- SYMBOLS --------------------------

	.type		.nv.reservedSmem.offset0,@object
	.size		.nv.reservedSmem.offset0,0x4
	.type		vprintf,@function
